	.target	sm_90a

	.elftype	@"ET_EXEC"


//--------------------- .note.nv.tkinfo           --------------------------
	.section	.note.nv.tkinfo,"",@"SHT_NOTE"
	.sectionflags	@"SHF_NOTE_NV_TKINFO"
	.tkinfo
        /*0018*/ 	.word	0x00000002
        /*0030*/ 	.string	""
        /*0030*/ 	.string	"ptxas"
        /*0030*/ 	.string	"Cuda compilation tools, release 13.0, V13.0.88"
        /*0030*/ 	.string	"Build cuda_13.0.r13.0/compiler.36424714_0"
        /*0030*/ 	.string	"-arch sm_90a -m 64 "



//--------------------- .note.nv.cuinfo           --------------------------
	.section	.note.nv.cuinfo,"",@"SHT_NOTE"
	.sectionflags	@"SHF_NOTE_NV_CUINFO"
        /*0018*/ 	.short	0x0002
        /*001a*/ 	.short	0x005a
        /*001c*/ 	.short	0x0082
	.zero		2


//--------------------- .nv.info                  --------------------------
	.section	.nv.info,"",@"SHT_CUDA_INFO"
	.align	4


	//----- nvinfo : EIATTR_REGCOUNT
	.align		4
        /*0000*/ 	.byte	0x04, 0x2f
        /*0002*/ 	.short	(.L_12 - .L_11)
	.align		4
.L_11:
        /*0004*/ 	.word	index@(_ZN7cutlass13device_kernelINS_4gemm6kernel13GemmUniversalIN4cute5tupleIJiiiiEEENS1_10collective13CollectiveMmaINS1_40MainloopSm90TmaGmmaWarpSpecializedSparseILi9ENS5_IJNS4_1CILi2EEENSA_ILi1EEESC_EEENS1_32KernelTmaWarpSpecializedPingpongEEENS5_IJNSA_ILi64EEESG_NSA_ILi128EEEEEENS_6half_tENS5_IJNS4_6LayoutINS5_IJiNS5_IJSB_iEEEiEEENS5_IJlNS5_IJSC_SB_EEElEEEEENSK_INS5_IJNS5_IJNS5_IJNSA_ILi8EEESB_NSA_ILi4EEEEEEiEEENS5_IJNS5_IJNSA_ILi16EEESB_SR_EEEiEEEiEEENS5_IJNS5_IJNS5_IJSH_SU_NSA_ILi2048EEEEEENSA_ILi8192EEEEEENS5_IJNS5_IJSC_NSA_ILi1024EEENSA_ILi32EEEEEElEEElEEEEEEEESJ_NS5_IJlSC_lEEENS4_8TiledMMAINS4_8MMA_AtomIJNS4_4SM904GMMA6SPARSE26GMMA_64x64x32_F32F16F16_SSILNS1D_5MajorE0ELS1G_0ELNS1D_7ScaleInE1ELS1H_1ELNS1D_9SparseSelE0EEEEEENSK_INS5_IJSC_SC_SC_EEENS5_IJNSA_ILi0EEES1M_S1M_EEEEENS5_IJNS4_10UnderscoreES1P_S1P_EEEEENS4_13SM90_TMA_LOADENS4_14ComposedLayoutINS4_7SwizzleILi3ELi4ELi3EEENS4_25smem_sparse_ptr_flag_bitsILi2ELi16EEENSK_INS5_IJNS5_IJSC_SQ_EEENS5_IJSB_SG_EEEEEENS5_IJNS5_IJS1M_SH_EEESN_EEEEEEEvNS4_8identityENS4_23SM90_TMA_LOAD_MULTICASTENS1T_IS1V_NS4_18smem_ptr_flag_bitsILi16EEENSK_INS5_IJSQ_SG_EEENS5_IJSG_SC_EEEEEEEvS25_EENS_8epilogue10collective6detail29Sm90TmaWarpSpecializedAdapterINS2F_15DefaultEpilogueIfNS5_IJSC_llEEES2J_NS2E_6thread17LinearCombinationIfLi1EffLNS2K_9ScaleType4KindE0ELNS_15FloatRoundStyleE2EfEENS1_15EpilogueDefaultEEEEEvvEEEEvNT_6ParamsE)
        /*0008*/ 	.word	0x000000a8


	//----- nvinfo : EIATTR_FRAME_SIZE
	.align		4
.L_12:
        /*000c*/ 	.byte	0x04, 0x11
        /*000e*/ 	.short	(.L_14 - .L_13)
	.align		4
.L_13:
        /*0010*/ 	.word	index@(_ZN7cutlass13device_kernelINS_4gemm6kernel13GemmUniversalIN4cute5tupleIJiiiiEEENS1_10collective13CollectiveMmaINS1_40MainloopSm90TmaGmmaWarpSpecializedSparseILi9ENS5_IJNS4_1CILi2EEENSA_ILi1EEESC_EEENS1_32KernelTmaWarpSpecializedPingpongEEENS5_IJNSA_ILi64EEESG_NSA_ILi128EEEEEENS_6half_tENS5_IJNS4_6LayoutINS5_IJiNS5_IJSB_iEEEiEEENS5_IJlNS5_IJSC_SB_EEElEEEEENSK_INS5_IJNS5_IJNS5_IJNSA_ILi8EEESB_NSA_ILi4EEEEEEiEEENS5_IJNS5_IJNSA_ILi16EEESB_SR_EEEiEEEiEEENS5_IJNS5_IJNS5_IJSH_SU_NSA_ILi2048EEEEEENSA_ILi8192EEEEEENS5_IJNS5_IJSC_NSA_ILi1024EEENSA_ILi32EEEEEElEEElEEEEEEEESJ_NS5_IJlSC_lEEENS4_8TiledMMAINS4_8MMA_AtomIJNS4_4SM904GMMA6SPARSE26GMMA_64x64x32_F32F16F16_SSILNS1D_5MajorE0ELS1G_0ELNS1D_7ScaleInE1ELS1H_1ELNS1D_9SparseSelE0EEEEEENSK_INS5_IJSC_SC_SC_EEENS5_IJNSA_ILi0EEES1M_S1M_EEEEENS5_IJNS4_10UnderscoreES1P_S1P_EEEEENS4_13SM90_TMA_LOADENS4_14ComposedLayoutINS4_7SwizzleILi3ELi4ELi3EEENS4_25smem_sparse_ptr_flag_bitsILi2ELi16EEENSK_INS5_IJNS5_IJSC_SQ_EEENS5_IJSB_SG_EEEEEENS5_IJNS5_IJS1M_SH_EEESN_EEEEEEEvNS4_8identityENS4_23SM90_TMA_LOAD_MULTICASTENS1T_IS1V_NS4_18smem_ptr_flag_bitsILi16EEENSK_INS5_IJSQ_SG_EEENS5_IJSG_SC_EEEEEEEvS25_EENS_8epilogue10collective6detail29Sm90TmaWarpSpecializedAdapterINS2F_15DefaultEpilogueIfNS5_IJSC_llEEES2J_NS2E_6thread17LinearCombinationIfLi1EffLNS2K_9ScaleType4KindE0ELNS_15FloatRoundStyleE2EfEENS1_15EpilogueDefaultEEEEEvvEEEEvNT_6ParamsE)
        /*0014*/ 	.word	0x00000000


	//----- nvinfo : EIATTR_MIN_STACK_SIZE
	.align		4
.L_14:
        /*0018*/ 	.byte	0x04, 0x12
        /*001a*/ 	.short	(.L_16 - .L_15)
	.align		4
.L_15:
        /*001c*/ 	.word	index@(_ZN7cutlass13device_kernelINS_4gemm6kernel13GemmUniversalIN4cute5tupleIJiiiiEEENS1_10collective13CollectiveMmaINS1_40MainloopSm90TmaGmmaWarpSpecializedSparseILi9ENS5_IJNS4_1CILi2EEENSA_ILi1EEESC_EEENS1_32KernelTmaWarpSpecializedPingpongEEENS5_IJNSA_ILi64EEESG_NSA_ILi128EEEEEENS_6half_tENS5_IJNS4_6LayoutINS5_IJiNS5_IJSB_iEEEiEEENS5_IJlNS5_IJSC_SB_EEElEEEEENSK_INS5_IJNS5_IJNS5_IJNSA_ILi8EEESB_NSA_ILi4EEEEEEiEEENS5_IJNS5_IJNSA_ILi16EEESB_SR_EEEiEEEiEEENS5_IJNS5_IJNS5_IJSH_SU_NSA_ILi2048EEEEEENSA_ILi8192EEEEEENS5_IJNS5_IJSC_NSA_ILi1024EEENSA_ILi32EEEEEElEEElEEEEEEEESJ_NS5_IJlSC_lEEENS4_8TiledMMAINS4_8MMA_AtomIJNS4_4SM904GMMA6SPARSE26GMMA_64x64x32_F32F16F16_SSILNS1D_5MajorE0ELS1G_0ELNS1D_7ScaleInE1ELS1H_1ELNS1D_9SparseSelE0EEEEEENSK_INS5_IJSC_SC_SC_EEENS5_IJNSA_ILi0EEES1M_S1M_EEEEENS5_IJNS4_10UnderscoreES1P_S1P_EEEEENS4_13SM90_TMA_LOADENS4_14ComposedLayoutINS4_7SwizzleILi3ELi4ELi3EEENS4_25smem_sparse_ptr_flag_bitsILi2ELi16EEENSK_INS5_IJNS5_IJSC_SQ_EEENS5_IJSB_SG_EEEEEENS5_IJNS5_IJS1M_SH_EEESN_EEEEEEEvNS4_8identityENS4_23SM90_TMA_LOAD_MULTICASTENS1T_IS1V_NS4_18smem_ptr_flag_bitsILi16EEENSK_INS5_IJSQ_SG_EEENS5_IJSG_SC_EEEEEEEvS25_EENS_8epilogue10collective6detail29Sm90TmaWarpSpecializedAdapterINS2F_15DefaultEpilogueIfNS5_IJSC_llEEES2J_NS2E_6thread17LinearCombinationIfLi1EffLNS2K_9ScaleType4KindE0ELNS_15FloatRoundStyleE2EfEENS1_15EpilogueDefaultEEEEEvvEEEEvNT_6ParamsE)
        /*0020*/ 	.word	0x00000000
.L_16:


//--------------------- .nv.compat                --------------------------
	.section	.nv.compat,"",@"SHT_CUDA_COMPAT_INFO"
	.align	4
        /*0000*/ 	.byte	0x02, 0x09, 0x01, 0x00, 0x02, 0x02, 0x04, 0x00, 0x02, 0x05, 0x05, 0x00, 0x03, 0x07, 0x01, 0x01
        /*0010*/ 	.byte	0x02, 0x03, 0x01, 0x00, 0x02, 0x06, 0x01, 0x00, 0x04, 0x0b, 0x08, 0x00, 0x00, 0x00, 0x00, 0x00
        /*0020*/ 	.byte	0x00, 0x00, 0x00, 0x00


//--------------------- .nv.info._ZN7cutlass13device_kernelINS_4gemm6kernel13GemmUniversalIN4cute5tupleIJiiiiEEENS1_10collective13CollectiveMmaINS1_40MainloopSm90TmaGmmaWarpSpecializedSparseILi9ENS5_IJNS4_1CILi2EEENSA_ILi1EEESC_EEENS1_32KernelTmaWarpSpecializedPingpongEEENS5_IJNSA_ILi64EEESG_NSA_ILi128EEEEEENS_6half_tENS5_IJNS4_6LayoutINS5_IJiNS5_IJSB_iEEEiEEENS5_IJlNS5_IJSC_SB_EEElEEEEENSK_INS5_IJNS5_IJNS5_IJNSA_ILi8EEESB_NSA_ILi4EEEEEEiEEENS5_IJNS5_IJNSA_ILi16EEESB_SR_EEEiEEEiEEENS5_IJNS5_IJNS5_IJSH_SU_NSA_ILi2048EEEEEENSA_ILi8192EEEEEENS5_IJNS5_IJSC_NSA_ILi1024EEENSA_ILi32EEEEEElEEElEEEEEEEESJ_NS5_IJlSC_lEEENS4_8TiledMMAINS4_8MMA_AtomIJNS4_4SM904GMMA6SPARSE26GMMA_64x64x32_F32F16F16_SSILNS1D_5MajorE0ELS1G_0ELNS1D_7ScaleInE1ELS1H_1ELNS1D_9SparseSelE0EEEEEENSK_INS5_IJSC_SC_SC_EEENS5_IJNSA_ILi0EEES1M_S1M_EEEEENS5_IJNS4_10UnderscoreES1P_S1P_EEEEENS4_13SM90_TMA_LOADENS4_14ComposedLayoutINS4_7SwizzleILi3ELi4ELi3EEENS4_25smem_sparse_ptr_flag_bitsILi2ELi16EEENSK_INS5_IJNS5_IJSC_SQ_EEENS5_IJSB_SG_EEEEEENS5_IJNS5_IJS1M_SH_EEESN_EEEEEEEvNS4_8identityENS4_23SM90_TMA_LOAD_MULTICASTENS1T_IS1V_NS4_18smem_ptr_flag_bitsILi16EEENSK_INS5_IJSQ_SG_EEENS5_IJSG_SC_EEEEEEEvS25_EENS_8epilogue10collective6detail29Sm90TmaWarpSpecializedAdapterINS2F_15DefaultEpilogueIfNS5_IJSC_llEEES2J_NS2E_6thread17LinearCombinationIfLi1EffLNS2K_9ScaleType4KindE0ELNS_15FloatRoundStyleE2EfEENS1_15EpilogueDefaultEEEEEvvEEEEvNT_6ParamsE --------------------------
	.section	.nv.info._ZN7cutlass13device_kernelINS_4gemm6kernel13GemmUniversalIN4cute5tupleIJiiiiEEENS1_10collective13CollectiveMmaINS1_40MainloopSm90TmaGmmaWarpSpecializedSparseILi9ENS5_IJNS4_1CILi2EEENSA_ILi1EEESC_EEENS1_32KernelTmaWarpSpecializedPingpongEEENS5_IJNSA_ILi64EEESG_NSA_ILi128EEEEEENS_6half_tENS5_IJNS4_6LayoutINS5_IJiNS5_IJSB_iEEEiEEENS5_IJlNS5_IJSC_SB_EEElEEEEENSK_INS5_IJNS5_IJNS5_IJNSA_ILi8EEESB_NSA_ILi4EEEEEEiEEENS5_IJNS5_IJNSA_ILi16EEESB_SR_EEEiEEEiEEENS5_IJNS5_IJNS5_IJSH_SU_NSA_ILi2048EEEEEENSA_ILi8192EEEEEENS5_IJNS5_IJSC_NSA_ILi1024EEENSA_ILi32EEEEEElEEElEEEEEEEESJ_NS5_IJlSC_lEEENS4_8TiledMMAINS4_8MMA_AtomIJNS4_4SM904GMMA6SPARSE26GMMA_64x64x32_F32F16F16_SSILNS1D_5MajorE0ELS1G_0ELNS1D_7ScaleInE1ELS1H_1ELNS1D_9SparseSelE0EEEEEENSK_INS5_IJSC_SC_SC_EEENS5_IJNSA_ILi0EEES1M_S1M_EEEEENS5_IJNS4_10UnderscoreES1P_S1P_EEEEENS4_13SM90_TMA_LOADENS4_14ComposedLayoutINS4_7SwizzleILi3ELi4ELi3EEENS4_25smem_sparse_ptr_flag_bitsILi2ELi16EEENSK_INS5_IJNS5_IJSC_SQ_EEENS5_IJSB_SG_EEEEEENS5_IJNS5_IJS1M_SH_EEESN_EEEEEEEvNS4_8identityENS4_23SM90_TMA_LOAD_MULTICASTENS1T_IS1V_NS4_18smem_ptr_flag_bitsILi16EEENSK_INS5_IJSQ_SG_EEENS5_IJSG_SC_EEEEEEEvS25_EENS_8epilogue10collective6detail29Sm90TmaWarpSpecializedAdapterINS2F_15DefaultEpilogueIfNS5_IJSC_llEEES2J_NS2E_6thread17LinearCombinationIfLi1EffLNS2K_9ScaleType4KindE0ELNS_15FloatRoundStyleE2EfEENS1_15EpilogueDefaultEEEEEvvEEEEvNT_6ParamsE,"",@"SHT_CUDA_INFO"
	.sectionflags	@""
	.align	4


	//----- nvinfo : EIATTR_CUDA_API_VERSION
	.align		4
        /*0000*/ 	.byte	0x04, 0x37
        /*0002*/ 	.short	(.L_18 - .L_17)
.L_17:
        /*0004*/ 	.word	0x00000082


	//----- nvinfo : EIATTR_KPARAM_INFO
	.align		4
.L_18:
        /*0008*/ 	.byte	0x04, 0x17
        /*000a*/ 	.short	(.L_20 - .L_19)
.L_19:
        /*000c*/ 	.word	0x00000000
        /*0010*/ 	.short	0x0000
        /*0012*/ 	.short	0x0070
        /*0014*/ 	.byte	0x00, 0xf0, 0x01, 0x14


	//----- nvinfo : EIATTR_SPARSE_MMA_MASK
	.align		4
.L_20:
        /*0018*/ 	.byte	0x03, 0x50
        /*001a*/ 	.short	0x0002


	//----- nvinfo : EIATTR_MAXREG_COUNT
	.align		4
        /*001c*/ 	.byte	0x03, 0x1b
        /*001e*/ 	.short	0x00a8


	//----- nvinfo : EIATTR_NUM_BARRIERS
	.align		4
        /*0020*/ 	.byte	0x02, 0x4c
        /*0022*/ 	.byte	0x01
	.zero		1


	//----- nvinfo : EIATTR_MERCURY_ISA_VERSION
	.align		4
        /*0024*/ 	.byte	0x03, 0x5f
        /*0026*/ 	.short	0x0101


	//----- nvinfo : EIATTR_INT_WARP_WIDE_INSTR_OFFSETS
	.align		4
        /*0028*/ 	.byte	0x04, 0x31
        /*002a*/ 	.short	(.L_22 - .L_21)


	//   ....[0]....
.L_21:
        /*002c*/ 	.word	0x00000580


	//   ....[1]....
        /*0030*/ 	.word	0x00000690


	//   ....[2]....
        /*0034*/ 	.word	0x000006b0


	//   ....[3]....
        /*0038*/ 	.word	0x000006d0


	//   ....[4]....
        /*003c*/ 	.word	0x00000840


	//   ....[5]....
        /*0040*/ 	.word	0x00000850


	//   ....[6]....
        /*0044*/ 	.word	0x00000860


	//   ....[7]....
        /*0048*/ 	.word	0x00000880


	//----- nvinfo : EIATTR_COOP_GROUP_MASK_REGIDS
	.align		4
.L_22:
        /*004c*/ 	.byte	0x04, 0x29
        /*004e*/ 	.short	(.L_24 - .L_23)


	//   ....[0]....
.L_23:
        /*0050*/ 	.word	0xffffffff


	//   ....[1]....
        /*0054*/ 	.word	0xffffffff


	//   ....[2]....
        /*0058*/ 	.word	0xffffffff


	//   ....[3]....
        /*005c*/ 	.word	0xffffffff


	//   ....[4]....
        /*0060*/ 	.word	0xffffffff


	//   ....[5]....
        /*0064*/ 	.word	0xffffffff


	//   ....[6]....
        /*0068*/ 	.word	0xffffffff


	//----- nvinfo : EIATTR_COOP_GROUP_INSTR_OFFSETS
	.align		4
.L_24:
        /*006c*/ 	.byte	0x04, 0x28
        /*006e*/ 	.short	(.L_26 - .L_25)


	//   ....[0]....
.L_25:
        /*0070*/ 	.word	0x00000060


	//   ....[1]....
        /*0074*/ 	.word	0x00000070


	//   ....[2]....
        /*0078*/ 	.word	0x00000160


	//   ....[3]....
        /*007c*/ 	.word	0x000003d0


	//   ....[4]....
        /*0080*/ 	.word	0x00000410


	//   ....[5]....
        /*0084*/ 	.word	0x000004a0


	//   ....[6]....
        /*0088*/ 	.word	0x00000a10


	//----- nvinfo : EIATTR_REG_RECONFIG
	.align		4
.L_26:
        /*008c*/ 	.byte	0x01, 0x54
	.zero		2


	//----- nvinfo : EIATTR_MBARRIER_INSTR_OFFSETS
	.align		4
        /*0090*/ 	.byte	0x04, 0x39
        /*0092*/ 	.short	(.L_28 - .L_27)


	//   ....[0]....
.L_27:
        /*0094*/ 	.word	0x00000280
        /*0098*/ 	.word	0x000000ff
        /*009c*/ 	.word	0x00000000
        /*00a0*/ 	.short	0x0100
        /*00a2*/ 	.byte	0x08
	.zero		1


	//   ....[1]....
        /*00a4*/ 	.word	0x00000290
        /*00a8*/ 	.word	0x000000ff
        /*00ac*/ 	.word	0x00000048
        /*00b0*/ 	.short	0x0100
        /*00b2*/ 	.byte	0x08
	.zero		1


	//   ....[2]....
        /*00b4*/ 	.word	0x000002a0
        /*00b8*/ 	.word	0x000000ff
        /*00bc*/ 	.word	0x00000008
        /*00c0*/ 	.short	0x0100
        /*00c2*/ 	.byte	0x08
	.zero		1


	//   ....[3]....
        /*00c4*/ 	.word	0x000002b0
        /*00c8*/ 	.word	0x000000ff
        /*00cc*/ 	.word	0x00000050
        /*00d0*/ 	.short	0x0100
        /*00d2*/ 	.byte	0x08
	.zero		1


	//   ....[4]....
        /*00d4*/ 	.word	0x000002c0
        /*00d8*/ 	.word	0x000000ff
        /*00dc*/ 	.word	0x00000010
        /*00e0*/ 	.short	0x0100
        /*00e2*/ 	.byte	0x08
	.zero		1


	//   ....[5]....
        /*00e4*/ 	.word	0x000002d0
        /*00e8*/ 	.word	0x000000ff
        /*00ec*/ 	.word	0x00000058
        /*00f0*/ 	.short	0x0100
        /*00f2*/ 	.byte	0x08
	.zero		1


	//   ....[6]....
        /*00f4*/ 	.word	0x000002e0
        /*00f8*/ 	.word	0x000000ff
        /*00fc*/ 	.word	0x00000018
        /*0100*/ 	.short	0x0100
        /*0102*/ 	.byte	0x08
	.zero		1


	//   ....[7]....
        /*0104*/ 	.word	0x000002f0
        /*0108*/ 	.word	0x000000ff
        /*010c*/ 	.word	0x00000060
        /*0110*/ 	.short	0x0100
        /*0112*/ 	.byte	0x08
	.zero		1


	//   ....[8]....
        /*0114*/ 	.word	0x00000300
        /*0118*/ 	.word	0x000000ff
        /*011c*/ 	.word	0x00000020
        /*0120*/ 	.short	0x0100
        /*0122*/ 	.byte	0x08
	.zero		1


	//   ....[9]....
        /*0124*/ 	.word	0x00000310
        /*0128*/ 	.word	0x000000ff
        /*012c*/ 	.word	0x00000068
        /*0130*/ 	.short	0x0100
        /*0132*/ 	.byte	0x08
	.zero		1


	//   ....[10]....
        /*0134*/ 	.word	0x00000320
        /*0138*/ 	.word	0x000000ff
        /*013c*/ 	.word	0x00000028
        /*0140*/ 	.short	0x0100
        /*0142*/ 	.byte	0x08
	.zero		1


	//   ....[11]....
        /*0144*/ 	.word	0x00000330
        /*0148*/ 	.word	0x000000ff
        /*014c*/ 	.word	0x00000070
        /*0150*/ 	.short	0x0100
        /*0152*/ 	.byte	0x08
	.zero		1


	//   ....[12]....
        /*0154*/ 	.word	0x00000340
        /*0158*/ 	.word	0x000000ff
        /*015c*/ 	.word	0x00000030
        /*0160*/ 	.short	0x0100
        /*0162*/ 	.byte	0x08
	.zero		1


	//   ....[13]....
        /*0164*/ 	.word	0x00000350
        /*0168*/ 	.word	0x000000ff
        /*016c*/ 	.word	0x00000078
        /*0170*/ 	.short	0x0100
        /*0172*/ 	.byte	0x08
	.zero		1


	//   ....[14]....
        /*0174*/ 	.word	0x00000360
        /*0178*/ 	.word	0x000000ff
        /*017c*/ 	.word	0x00000038
        /*0180*/ 	.short	0x0100
        /*0182*/ 	.byte	0x08
	.zero		1


	//   ....[15]....
        /*0184*/ 	.word	0x00000370
        /*0188*/ 	.word	0x000000ff
        /*018c*/ 	.word	0x00000080
        /*0190*/ 	.short	0x0100
        /*0192*/ 	.byte	0x08
	.zero		1


	//   ....[16]....
        /*0194*/ 	.word	0x00000380
        /*0198*/ 	.word	0x000000ff
        /*019c*/ 	.word	0x00000040
        /*01a0*/ 	.short	0x0100
        /*01a2*/ 	.byte	0x08
	.zero		1


	//   ....[17]....
        /*01a4*/ 	.word	0x00000390
        /*01a8*/ 	.word	0x000000ff
        /*01ac*/ 	.word	0x00000088
        /*01b0*/ 	.short	0x0100
        /*01b2*/ 	.byte	0x08
	.zero		1


	//   ....[18]....
        /*01b4*/ 	.word	0x000008d0
        /*01b8*/ 	.word	0x000000ff
        /*01bc*/ 	.word	0x000000c0
        /*01c0*/ 	.short	0x0100
        /*01c2*/ 	.byte	0x08
	.zero		1


	//   ....[19]....
        /*01c4*/ 	.word	0x00000970
        /*01c8*/ 	.word	0x000000ff
        /*01cc*/ 	.word	0x000000c8
        /*01d0*/ 	.short	0x0100
        /*01d2*/ 	.byte	0x08
	.zero		1


	//   ....[20]....
        /*01d4*/ 	.word	0x00000990
        /*01d8*/ 	.word	0x000000ff
        /*01dc*/ 	.word	0x000000a0
        /*01e0*/ 	.short	0x0100
        /*01e2*/ 	.byte	0x09
	.zero		1


	//   ....[21]....
        /*01e4*/ 	.word	0x000009a0
        /*01e8*/ 	.word	0x000000ff
        /*01ec*/ 	.word	0x000000a8
        /*01f0*/ 	.short	0x0100
        /*01f2*/ 	.byte	0x09
	.zero		1


	//   ....[22]....
        /*01f4*/ 	.word	0x000009b0
        /*01f8*/ 	.word	0x000000ff
        /*01fc*/ 	.word	0x000000b0
        /*0200*/ 	.short	0x0100
        /*0202*/ 	.byte	0x09
	.zero		1


	//   ....[23]....
        /*0204*/ 	.word	0x000009c0
        /*0208*/ 	.word	0x000000ff
        /*020c*/ 	.word	0x000000b8
        /*0210*/ 	.short	0x0100
        /*0212*/ 	.byte	0x09
	.zero		1


	//   ....[24]....
        /*0214*/ 	.word	0x00001810
        /*0218*/ 	.word	0x000000ff
        /*021c*/ 	.word	0xfffffff8
        /*0220*/ 	.short	0x010a
        /*0222*/ 	.byte	0x0c
	.zero		1


	//   ....[25]....
        /*0224*/ 	.word	0x000019e0
        /*0228*/ 	.word	0x000000ff
        /*022c*/ 	.word	0x00000000
        /*0230*/ 	.short	0x010a
        /*0232*/ 	.byte	0x08
	.zero		1


	//   ....[26]....
        /*0234*/ 	.word	0x00001a20
        /*0238*/ 	.word	0x000000ff
        /*023c*/ 	.word	0x00000000
        /*0240*/ 	.short	0x010a
        /*0242*/ 	.byte	0x08
	.zero		1


	//   ....[27]....
        /*0244*/ 	.word	0x00001c50
        /*0248*/ 	.word	0x00000038
        /*024c*/ 	.word	0x00000000
        /*0250*/ 	.short	0x0101
        /*0252*/ 	.byte	0x3f
	.zero		1


	//   ....[28]....
        /*0254*/ 	.word	0x00001de0
        /*0258*/ 	.word	0x00000016
        /*025c*/ 	.word	0x00000000
        /*0260*/ 	.short	0x0101
        /*0262*/ 	.byte	0x16
	.zero		1


	//   ....[29]....
        /*0264*/ 	.word	0x00001e30
        /*0268*/ 	.word	0x000000ff
        /*026c*/ 	.word	0x00000008
        /*0270*/ 	.short	0x010a
        /*0272*/ 	.byte	0x0c
	.zero		1


	//   ....[30]....
        /*0274*/ 	.word	0x00004620
        /*0278*/ 	.word	0x00000004
        /*027c*/ 	.word	0x00000000
        /*0280*/ 	.short	0x0101
        /*0282*/ 	.byte	0x16
	.zero		1


	//   ....[31]....
        /*0284*/ 	.word	0x00004f70
        /*0288*/ 	.word	0x00000014
        /*028c*/ 	.word	0x00000048
        /*0290*/ 	.short	0x010a
        /*0292*/ 	.byte	0x3f
	.zero		1


	//   ....[32]....
        /*0294*/ 	.word	0x00005430
        /*0298*/ 	.word	0x0000000a
        /*029c*/ 	.word	0x000000c8
        /*02a0*/ 	.short	0x0101
        /*02a2*/ 	.byte	0x3f
	.zero		1


	//   ....[33]....
        /*02a4*/ 	.word	0x00005ba0
        /*02a8*/ 	.word	0x00000005
        /*02ac*/ 	.word	0x00000000
        /*02b0*/ 	.short	0x010a
        /*02b2*/ 	.byte	0x3f
	.zero		1


	//   ....[34]....
        /*02b4*/ 	.word	0x00005c20
        /*02b8*/ 	.word	0x00000007
        /*02bc*/ 	.word	0x00000000
        /*02c0*/ 	.short	0x010a
        /*02c2*/ 	.byte	0x3f
	.zero		1


	//   ....[35]....
        /*02c4*/ 	.word	0x00005cb0
        /*02c8*/ 	.word	0x00000006
        /*02cc*/ 	.word	0x00000000
        /*02d0*/ 	.short	0x010a
        /*02d2*/ 	.byte	0x3f
	.zero		1


	//   ....[36]....
        /*02d4*/ 	.word	0x00005d40
        /*02d8*/ 	.word	0x00000009
        /*02dc*/ 	.word	0x00000000
        /*02e0*/ 	.short	0x010a
        /*02e2*/ 	.byte	0x3f
	.zero		1


	//   ....[37]....
        /*02e4*/ 	.word	0x00005dd0
        /*02e8*/ 	.word	0x00000006
        /*02ec*/ 	.word	0x00000000
        /*02f0*/ 	.short	0x010a
        /*02f2*/ 	.byte	0x3f
	.zero		1


	//   ....[38]....
        /*02f4*/ 	.word	0x00005e60
        /*02f8*/ 	.word	0x00000009
        /*02fc*/ 	.word	0x00000000
        /*0300*/ 	.short	0x010a
        /*0302*/ 	.byte	0x3f
	.zero		1


	//   ....[39]....
        /*0304*/ 	.word	0x00005ef0
        /*0308*/ 	.word	0x00000008
        /*030c*/ 	.word	0x00000000
        /*0310*/ 	.short	0x010a
        /*0312*/ 	.byte	0x3f
	.zero		1


	//   ....[40]....
        /*0314*/ 	.word	0x00005f80
        /*0318*/ 	.word	0x0000000b
        /*031c*/ 	.word	0x00000000
        /*0320*/ 	.short	0x010a
        /*0322*/ 	.byte	0x3f
	.zero		1


	//   ....[41]....
        /*0324*/ 	.word	0x00006010
        /*0328*/ 	.word	0x00000003
        /*032c*/ 	.word	0x00000000
        /*0330*/ 	.short	0x010a
        /*0332*/ 	.byte	0x3f
	.zero		1


	//   ....[42]....
        /*0334*/ 	.word	0x00006080
        /*0338*/ 	.word	0x00000016
        /*033c*/ 	.word	0xfffffff8
        /*0340*/ 	.short	0x010a
        /*0342*/ 	.byte	0x3f
	.zero		1


	//   ....[43]....
        /*0344*/ 	.word	0x000060e0
        /*0348*/ 	.word	0x00000038
        /*034c*/ 	.word	0x00000000
        /*0350*/ 	.short	0x010a
        /*0352*/ 	.byte	0x3f
	.zero		1


	//   ....[44]....
        /*0354*/ 	.word	0x00006140
        /*0358*/ 	.word	0x00000016
        /*035c*/ 	.word	0x00000008
        /*0360*/ 	.short	0x010a
        /*0362*/ 	.byte	0x3f
	.zero		1


	//   ....[45]....
        /*0364*/ 	.word	0x00006210
        /*0368*/ 	.word	0x00000014
        /*036c*/ 	.word	0x00000048
        /*0370*/ 	.short	0x010a
        /*0372*/ 	.byte	0x3f
	.zero		1


	//   ....[46]....
        /*0374*/ 	.word	0x000062f0
        /*0378*/ 	.word	0x00000005
        /*037c*/ 	.word	0x00000000
        /*0380*/ 	.short	0x010a
        /*0382*/ 	.byte	0x3f
	.zero		1


	//   ....[47]....
        /*0384*/ 	.word	0x00006340
        /*0388*/ 	.word	0x00000007
        /*038c*/ 	.word	0x00000000
        /*0390*/ 	.short	0x010a
        /*0392*/ 	.byte	0x3f
	.zero		1


	//   ....[48]....
        /*0394*/ 	.word	0x00006390
        /*0398*/ 	.word	0x00000006
        /*039c*/ 	.word	0x00000000
        /*03a0*/ 	.short	0x010a
        /*03a2*/ 	.byte	0x3f
	.zero		1


	//   ....[49]....
        /*03a4*/ 	.word	0x000063e0
        /*03a8*/ 	.word	0x00000009
        /*03ac*/ 	.word	0x00000000
        /*03b0*/ 	.short	0x010a
        /*03b2*/ 	.byte	0x3f
	.zero		1


	//   ....[50]....
        /*03b4*/ 	.word	0x00006430
        /*03b8*/ 	.word	0x00000006
        /*03bc*/ 	.word	0x00000000
        /*03c0*/ 	.short	0x010a
        /*03c2*/ 	.byte	0x3f
	.zero		1


	//   ....[51]....
        /*03c4*/ 	.word	0x00006480
        /*03c8*/ 	.word	0x00000009
        /*03cc*/ 	.word	0x00000000
        /*03d0*/ 	.short	0x010a
        /*03d2*/ 	.byte	0x3f
	.zero		1


	//   ....[52]....
        /*03d4*/ 	.word	0x000064d0
        /*03d8*/ 	.word	0x00000008
        /*03dc*/ 	.word	0x00000000
        /*03e0*/ 	.short	0x010a
        /*03e2*/ 	.byte	0x3f
	.zero		1


	//   ....[53]....
        /*03e4*/ 	.word	0x00006520
        /*03e8*/ 	.word	0x0000000b
        /*03ec*/ 	.word	0x00000000
        /*03f0*/ 	.short	0x010a
        /*03f2*/ 	.byte	0x3f
	.zero		1


	//----- nvinfo : EIATTR_NUM_MBARRIERS
	.align		4
.L_28:
        /*03f4*/ 	.byte	0x03, 0x38
        /*03f6*/ 	.short	0x0018


	//----- nvinfo : EIATTR_EXIT_INSTR_OFFSETS
	.align		4
        /*03f8*/ 	.byte	0x04, 0x1c
        /*03fa*/ 	.short	(.L_30 - .L_29)


	//   ....[0]....
.L_29:
        /*03fc*/ 	.word	0x00001460


	//   ....[1]....
        /*0400*/ 	.word	0x000014c0


	//   ....[2]....
        /*0404*/ 	.word	0x00004c40


	//   ....[3]....
        /*0408*/ 	.word	0x00004c70


	//   ....[4]....
        /*040c*/ 	.word	0x00006060


	//----- nvinfo : EIATTR_MAX_THREADS
	.align		4
.L_30:
        /*0410*/ 	.byte	0x04, 0x05
        /*0412*/ 	.short	(.L_32 - .L_31)
.L_31:
        /*0414*/ 	.word	0x00000180
        /*0418*/ 	.word	0x00000001
        /*041c*/ 	.word	0x00000001


	//----- nvinfo : EIATTR_CRS_STACK_SIZE
	.align		4
.L_32:
        /*0420*/ 	.byte	0x04, 0x1e
        /*0422*/ 	.short	(.L_34 - .L_33)
.L_33:
        /*0424*/ 	.word	0x00000000


	//----- nvinfo : EIATTR_CBANK_PARAM_SIZE
	.align		4
.L_34:
        /*0428*/ 	.byte	0x03, 0x19
        /*042a*/ 	.short	0x0570


	//----- nvinfo : EIATTR_PARAM_CBANK
	.align		4
        /*042c*/ 	.byte	0x04, 0x0a
        /*042e*/ 	.short	(.L_36 - .L_35)
	.align		4
.L_35:
        /*0430*/ 	.word	index@(.nv.constant0._ZN7cutlass13device_kernelINS_4gemm6kernel13GemmUniversalIN4cute5tupleIJiiiiEEENS1_10collective13CollectiveMmaINS1_40MainloopSm90TmaGmmaWarpSpecializedSparseILi9ENS5_IJNS4_1CILi2EEENSA_ILi1EEESC_EEENS1_32KernelTmaWarpSpecializedPingpongEEENS5_IJNSA_ILi64EEESG_NSA_ILi128EEEEEENS_6half_tENS5_IJNS4_6LayoutINS5_IJiNS5_IJSB_iEEEiEEENS5_IJlNS5_IJSC_SB_EEElEEEEENSK_INS5_IJNS5_IJNS5_IJNSA_ILi8EEESB_NSA_ILi4EEEEEEiEEENS5_IJNS5_IJNSA_ILi16EEESB_SR_EEEiEEEiEEENS5_IJNS5_IJNS5_IJSH_SU_NSA_ILi2048EEEEEENSA_ILi8192EEEEEENS5_IJNS5_IJSC_NSA_ILi1024EEENSA_ILi32EEEEEElEEElEEEEEEEESJ_NS5_IJlSC_lEEENS4_8TiledMMAINS4_8MMA_AtomIJNS4_4SM904GMMA6SPARSE26GMMA_64x64x32_F32F16F16_SSILNS1D_5MajorE0ELS1G_0ELNS1D_7ScaleInE1ELS1H_1ELNS1D_9SparseSelE0EEEEEENSK_INS5_IJSC_SC_SC_EEENS5_IJNSA_ILi0EEES1M_S1M_EEEEENS5_IJNS4_10UnderscoreES1P_S1P_EEEEENS4_13SM90_TMA_LOADENS4_14ComposedLayoutINS4_7SwizzleILi3ELi4ELi3EEENS4_25smem_sparse_ptr_flag_bitsILi2ELi16EEENSK_INS5_IJNS5_IJSC_SQ_EEENS5_IJSB_SG_EEEEEENS5_IJNS5_IJS1M_SH_EEESN_EEEEEEEvNS4_8identityENS4_23SM90_TMA_LOAD_MULTICASTENS1T_IS1V_NS4_18smem_ptr_flag_bitsILi16EEENSK_INS5_IJSQ_SG_EEENS5_IJSG_SC_EEEEEEEvS25_EENS_8epilogue10collective6detail29Sm90TmaWarpSpecializedAdapterINS2F_15DefaultEpilogueIfNS5_IJSC_llEEES2J_NS2E_6thread17LinearCombinationIfLi1EffLNS2K_9ScaleType4KindE0ELNS_15FloatRoundStyleE2EfEENS1_15EpilogueDefaultEEEEEvvEEEEvNT_6ParamsE)
        /*0434*/ 	.short	0x0210
        /*0436*/ 	.short	0x0570


	//----- nvinfo : EIATTR_SW_WAR
	.align		4
.L_36:
        /*0438*/ 	.byte	0x04, 0x36
        /*043a*/ 	.short	(.L_38 - .L_37)
.L_37:
        /*043c*/ 	.word	0x00000008
.L_38:


//--------------------- .nv.callgraph             --------------------------
	.section	.nv.callgraph,"",@"SHT_CUDA_CALLGRAPH"
	.align	4
	.sectionentsize	8
	.align		4
        /*0000*/ 	.word	0x00000000
	.align		4
        /*0004*/ 	.word	0xffffffff
	.align		4
        /*0008*/ 	.word	0x00000000
	.align		4
        /*000c*/ 	.word	0xfffffffe
	.align		4
        /*0010*/ 	.word	0x00000000
	.align		4
        /*0014*/ 	.word	0xfffffffd
	.align		4
        /*0018*/ 	.word	0x00000000
	.align		4
        /*001c*/ 	.word	0xfffffffc


//--------------------- .nv.constant4             --------------------------
	.section	.nv.constant4,"a",@progbits
	.align	8
	.align		8
.nv.constant4:
        /*0000*/ 	.dword	_ZN39_INTERNAL_7b6a4500_4_k_cu_a9b185df_25514cuda3std3__45__cpo5beginE
	.align		8
        /*0008*/ 	.dword	_ZN39_INTERNAL_7b6a4500_4_k_cu_a9b185df_25514cuda3std3__45__cpo3endE
	.align		8
        /*0010*/ 	.dword	_ZN39_INTERNAL_7b6a4500_4_k_cu_a9b185df_25514cuda3std3__45__cpo6cbeginE
	.align		8
        /*0018*/ 	.dword	_ZN39_INTERNAL_7b6a4500_4_k_cu_a9b185df_25514cuda3std3__45__cpo4cendE
	.align		8
        /*0020*/ 	.dword	_ZN39_INTERNAL_7b6a4500_4_k_cu_a9b185df_25514cuda3std3__441_GLOBAL__N__7b6a4500_4_k_cu_a9b185df_25516ignoreE
	.align		8
        /*0028*/ 	.dword	_ZN39_INTERNAL_7b6a4500_4_k_cu_a9b185df_25514cuda3std3__419piecewise_constructE
	.align		8
        /*0030*/ 	.dword	_ZN39_INTERNAL_7b6a4500_4_k_cu_a9b185df_25514cuda3std3__48in_placeE
	.align		8
        /*0038*/ 	.dword	_ZN39_INTERNAL_7b6a4500_4_k_cu_a9b185df_25514cuda3std6ranges3__45__cpo4swapE
	.align		8
        /*0040*/ 	.dword	_ZN39_INTERNAL_7b6a4500_4_k_cu_a9b185df_25514cuda3std6ranges3__45__cpo9iter_moveE
	.align		8
        /*0048*/ 	.dword	_ZN39_INTERNAL_7b6a4500_4_k_cu_a9b185df_25514cute7productE
	.align		8
        /*0050*/ 	.dword	_ZN39_INTERNAL_7b6a4500_4_k_cu_a9b185df_25514cute1_E


//--------------------- .text._ZN7cutlass13device_kernelINS_4gemm6kernel13GemmUniversalIN4cute5tupleIJiiiiEEENS1_10collective13CollectiveMmaINS1_40MainloopSm90TmaGmmaWarpSpecializedSparseILi9ENS5_IJNS4_1CILi2EEENSA_ILi1EEESC_EEENS1_32KernelTmaWarpSpecializedPingpongEEENS5_IJNSA_ILi64EEESG_NSA_ILi128EEEEEENS_6half_tENS5_IJNS4_6LayoutINS5_IJiNS5_IJSB_iEEEiEEENS5_IJlNS5_IJSC_SB_EEElEEEEENSK_INS5_IJNS5_IJNS5_IJNSA_ILi8EEESB_NSA_ILi4EEEEEEiEEENS5_IJNS5_IJNSA_ILi16EEESB_SR_EEEiEEEiEEENS5_IJNS5_IJNS5_IJSH_SU_NSA_ILi2048EEEEEENSA_ILi8192EEEEEENS5_IJNS5_IJSC_NSA_ILi1024EEENSA_ILi32EEEEEElEEElEEEEEEEESJ_NS5_IJlSC_lEEENS4_8TiledMMAINS4_8MMA_AtomIJNS4_4SM904GMMA6SPARSE26GMMA_64x64x32_F32F16F16_SSILNS1D_5MajorE0ELS1G_0ELNS1D_7ScaleInE1ELS1H_1ELNS1D_9SparseSelE0EEEEEENSK_INS5_IJSC_SC_SC_EEENS5_IJNSA_ILi0EEES1M_S1M_EEEEENS5_IJNS4_10UnderscoreES1P_S1P_EEEEENS4_13SM90_TMA_LOADENS4_14ComposedLayoutINS4_7SwizzleILi3ELi4ELi3EEENS4_25smem_sparse_ptr_flag_bitsILi2ELi16EEENSK_INS5_IJNS5_IJSC_SQ_EEENS5_IJSB_SG_EEEEEENS5_IJNS5_IJS1M_SH_EEESN_EEEEEEEvNS4_8identityENS4_23SM90_TMA_LOAD_MULTICASTENS1T_IS1V_NS4_18smem_ptr_flag_bitsILi16EEENSK_INS5_IJSQ_SG_EEENS5_IJSG_SC_EEEEEEEvS25_EENS_8epilogue10collective6detail29Sm90TmaWarpSpecializedAdapterINS2F_15DefaultEpilogueIfNS5_IJSC_llEEES2J_NS2E_6thread17LinearCombinationIfLi1EffLNS2K_9ScaleType4KindE0ELNS_15FloatRoundStyleE2EfEENS1_15EpilogueDefaultEEEEEvvEEEEvNT_6ParamsE --------------------------
	.section	.text._ZN7cutlass13device_kernelINS_4gemm6kernel13GemmUniversalIN4cute5tupleIJiiiiEEENS1_10collective13CollectiveMmaINS1_40MainloopSm90TmaGmmaWarpSpecializedSparseILi9ENS5_IJNS4_1CILi2EEENSA_ILi1EEESC_EEENS1_32KernelTmaWarpSpecializedPingpongEEENS5_IJNSA_ILi64EEESG_NSA_ILi128EEEEEENS_6half_tENS5_IJNS4_6LayoutINS5_IJiNS5_IJSB_iEEEiEEENS5_IJlNS5_IJSC_SB_EEElEEEEENSK_INS5_IJNS5_IJNS5_IJNSA_ILi8EEESB_NSA_ILi4EEEEEEiEEENS5_IJNS5_IJNSA_ILi16EEESB_SR_EEEiEEEiEEENS5_IJNS5_IJNS5_IJSH_SU_NSA_ILi2048EEEEEENSA_ILi8192EEEEEENS5_IJNS5_IJSC_NSA_ILi1024EEENSA_ILi32EEEEEElEEElEEEEEEEESJ_NS5_IJlSC_lEEENS4_8TiledMMAINS4_8MMA_AtomIJNS4_4SM904GMMA6SPARSE26GMMA_64x64x32_F32F16F16_SSILNS1D_5MajorE0ELS1G_0ELNS1D_7ScaleInE1ELS1H_1ELNS1D_9SparseSelE0EEEEEENSK_INS5_IJSC_SC_SC_EEENS5_IJNSA_ILi0EEES1M_S1M_EEEEENS5_IJNS4_10UnderscoreES1P_S1P_EEEEENS4_13SM90_TMA_LOADENS4_14ComposedLayoutINS4_7SwizzleILi3ELi4ELi3EEENS4_25smem_sparse_ptr_flag_bitsILi2ELi16EEENSK_INS5_IJNS5_IJSC_SQ_EEENS5_IJSB_SG_EEEEEENS5_IJNS5_IJS1M_SH_EEESN_EEEEEEEvNS4_8identityENS4_23SM90_TMA_LOAD_MULTICASTENS1T_IS1V_NS4_18smem_ptr_flag_bitsILi16EEENSK_INS5_IJSQ_SG_EEENS5_IJSG_SC_EEEEEEEvS25_EENS_8epilogue10collective6detail29Sm90TmaWarpSpecializedAdapterINS2F_15DefaultEpilogueIfNS5_IJSC_llEEES2J_NS2E_6thread17LinearCombinationIfLi1EffLNS2K_9ScaleType4KindE0ELNS_15FloatRoundStyleE2EfEENS1_15EpilogueDefaultEEEEEvvEEEEvNT_6ParamsE,"ax",@progbits
	.align	128
.text._ZN7cutlass13device_kernelINS_4gemm6kernel13GemmUniversalIN4cute5tupleIJiiiiEEENS1_10collective13CollectiveMmaINS1_40MainloopSm90TmaGmmaWarpSpecializedSparseILi9ENS5_IJNS4_1CILi2EEENSA_ILi1EEESC_EEENS1_32KernelTmaWarpSpecializedPingpongEEENS5_IJNSA_ILi64EEESG_NSA_ILi128EEEEEENS_6half_tENS5_IJNS4_6LayoutINS5_IJiNS5_IJSB_iEEEiEEENS5_IJlNS5_IJSC_SB_EEElEEEEENSK_INS5_IJNS5_IJNS5_IJNSA_ILi8EEESB_NSA_ILi4EEEEEEiEEENS5_IJNS5_IJNSA_ILi16EEESB_SR_EEEiEEEiEEENS5_IJNS5_IJNS5_IJSH_SU_NSA_ILi2048EEEEEENSA_ILi8192EEEEEENS5_IJNS5_IJSC_NSA_ILi1024EEENSA_ILi32EEEEEElEEElEEEEEEEESJ_NS5_IJlSC_lEEENS4_8TiledMMAINS4_8MMA_AtomIJNS4_4SM904GMMA6SPARSE26GMMA_64x64x32_F32F16F16_SSILNS1D_5MajorE0ELS1G_0ELNS1D_7ScaleInE1ELS1H_1ELNS1D_9SparseSelE0EEEEEENSK_INS5_IJSC_SC_SC_EEENS5_IJNSA_ILi0EEES1M_S1M_EEEEENS5_IJNS4_10UnderscoreES1P_S1P_EEEEENS4_13SM90_TMA_LOADENS4_14ComposedLayoutINS4_7SwizzleILi3ELi4ELi3EEENS4_25smem_sparse_ptr_flag_bitsILi2ELi16EEENSK_INS5_IJNS5_IJSC_SQ_EEENS5_IJSB_SG_EEEEEENS5_IJNS5_IJS1M_SH_EEESN_EEEEEEEvNS4_8identityENS4_23SM90_TMA_LOAD_MULTICASTENS1T_IS1V_NS4_18smem_ptr_flag_bitsILi16EEENSK_INS5_IJSQ_SG_EEENS5_IJSG_SC_EEEEEEEvS25_EENS_8epilogue10collective6detail29Sm90TmaWarpSpecializedAdapterINS2F_15DefaultEpilogueIfNS5_IJSC_llEEES2J_NS2E_6thread17LinearCombinationIfLi1EffLNS2K_9ScaleType4KindE0ELNS_15FloatRoundStyleE2EfEENS1_15EpilogueDefaultEEEEEvvEEEEvNT_6ParamsE:
        .type           _ZN7cutlass13device_kernelINS_4gemm6kernel13GemmUniversalIN4cute5tupleIJiiiiEEENS1_10collective13CollectiveMmaINS1_40MainloopSm90TmaGmmaWarpSpecializedSparseILi9ENS5_IJNS4_1CILi2EEENSA_ILi1EEESC_EEENS1_32KernelTmaWarpSpecializedPingpongEEENS5_IJNSA_ILi64EEESG_NSA_ILi128EEEEEENS_6half_tENS5_IJNS4_6LayoutINS5_IJiNS5_IJSB_iEEEiEEENS5_IJlNS5_IJSC_SB_EEElEEEEENSK_INS5_IJNS5_IJNS5_IJNSA_ILi8EEESB_NSA_ILi4EEEEEEiEEENS5_IJNS5_IJNSA_ILi16EEESB_SR_EEEiEEEiEEENS5_IJNS5_IJNS5_IJSH_SU_NSA_ILi2048EEEEEENSA_ILi8192EEEEEENS5_IJNS5_IJSC_NSA_ILi1024EEENSA_ILi32EEEEEElEEElEEEEEEEESJ_NS5_IJlSC_lEEENS4_8TiledMMAINS4_8MMA_AtomIJNS4_4SM904GMMA6SPARSE26GMMA_64x64x32_F32F16F16_SSILNS1D_5MajorE0ELS1G_0ELNS1D_7ScaleInE1ELS1H_1ELNS1D_9SparseSelE0EEEEEENSK_INS5_IJSC_SC_SC_EEENS5_IJNSA_ILi0EEES1M_S1M_EEEEENS5_IJNS4_10UnderscoreES1P_S1P_EEEEENS4_13SM90_TMA_LOADENS4_14ComposedLayoutINS4_7SwizzleILi3ELi4ELi3EEENS4_25smem_sparse_ptr_flag_bitsILi2ELi16EEENSK_INS5_IJNS5_IJSC_SQ_EEENS5_IJSB_SG_EEEEEENS5_IJNS5_IJS1M_SH_EEESN_EEEEEEEvNS4_8identityENS4_23SM90_TMA_LOAD_MULTICASTENS1T_IS1V_NS4_18smem_ptr_flag_bitsILi16EEENSK_INS5_IJSQ_SG_EEENS5_IJSG_SC_EEEEEEEvS25_EENS_8epilogue10collective6detail29Sm90TmaWarpSpecializedAdapterINS2F_15DefaultEpilogueIfNS5_IJSC_llEEES2J_NS2E_6thread17LinearCombinationIfLi1EffLNS2K_9ScaleType4KindE0ELNS_15FloatRoundStyleE2EfEENS1_15EpilogueDefaultEEEEEvvEEEEvNT_6ParamsE,@function
        .size           _ZN7cutlass13device_kernelINS_4gemm6kernel13GemmUniversalIN4cute5tupleIJiiiiEEENS1_10collective13CollectiveMmaINS1_40MainloopSm90TmaGmmaWarpSpecializedSparseILi9ENS5_IJNS4_1CILi2EEENSA_ILi1EEESC_EEENS1_32KernelTmaWarpSpecializedPingpongEEENS5_IJNSA_ILi64EEESG_NSA_ILi128EEEEEENS_6half_tENS5_IJNS4_6LayoutINS5_IJiNS5_IJSB_iEEEiEEENS5_IJlNS5_IJSC_SB_EEElEEEEENSK_INS5_IJNS5_IJNS5_IJNSA_ILi8EEESB_NSA_ILi4EEEEEEiEEENS5_IJNS5_IJNSA_ILi16EEESB_SR_EEEiEEEiEEENS5_IJNS5_IJNS5_IJSH_SU_NSA_ILi2048EEEEEENSA_ILi8192EEEEEENS5_IJNS5_IJSC_NSA_ILi1024EEENSA_ILi32EEEEEElEEElEEEEEEEESJ_NS5_IJlSC_lEEENS4_8TiledMMAINS4_8MMA_AtomIJNS4_4SM904GMMA6SPARSE26GMMA_64x64x32_F32F16F16_SSILNS1D_5MajorE0ELS1G_0ELNS1D_7ScaleInE1ELS1H_1ELNS1D_9SparseSelE0EEEEEENSK_INS5_IJSC_SC_SC_EEENS5_IJNSA_ILi0EEES1M_S1M_EEEEENS5_IJNS4_10UnderscoreES1P_S1P_EEEEENS4_13SM90_TMA_LOADENS4_14ComposedLayoutINS4_7SwizzleILi3ELi4ELi3EEENS4_25smem_sparse_ptr_flag_bitsILi2ELi16EEENSK_INS5_IJNS5_IJSC_SQ_EEENS5_IJSB_SG_EEEEEENS5_IJNS5_IJS1M_SH_EEESN_EEEEEEEvNS4_8identityENS4_23SM90_TMA_LOAD_MULTICASTENS1T_IS1V_NS4_18smem_ptr_flag_bitsILi16EEENSK_INS5_IJSQ_SG_EEENS5_IJSG_SC_EEEEEEEvS25_EENS_8epilogue10collective6detail29Sm90TmaWarpSpecializedAdapterINS2F_15DefaultEpilogueIfNS5_IJSC_llEEES2J_NS2E_6thread17LinearCombinationIfLi1EffLNS2K_9ScaleType4KindE0ELNS_15FloatRoundStyleE2EfEENS1_15EpilogueDefaultEEEEEvvEEEEvNT_6ParamsE,(.L_x_139 - _ZN7cutlass13device_kernelINS_4gemm6kernel13GemmUniversalIN4cute5tupleIJiiiiEEENS1_10collective13CollectiveMmaINS1_40MainloopSm90TmaGmmaWarpSpecializedSparseILi9ENS5_IJNS4_1CILi2EEENSA_ILi1EEESC_EEENS1_32KernelTmaWarpSpecializedPingpongEEENS5_IJNSA_ILi64EEESG_NSA_ILi128EEEEEENS_6half_tENS5_IJNS4_6LayoutINS5_IJiNS5_IJSB_iEEEiEEENS5_IJlNS5_IJSC_SB_EEElEEEEENSK_INS5_IJNS5_IJNS5_IJNSA_ILi8EEESB_NSA_ILi4EEEEEEiEEENS5_IJNS5_IJNSA_ILi16EEESB_SR_EEEiEEEiEEENS5_IJNS5_IJNS5_IJSH_SU_NSA_ILi2048EEEEEENSA_ILi8192EEEEEENS5_IJNS5_IJSC_NSA_ILi1024EEENSA_ILi32EEEEEElEEElEEEEEEEESJ_NS5_IJlSC_lEEENS4_8TiledMMAINS4_8MMA_AtomIJNS4_4SM904GMMA6SPARSE26GMMA_64x64x32_F32F16F16_SSILNS1D_5MajorE0ELS1G_0ELNS1D_7ScaleInE1ELS1H_1ELNS1D_9SparseSelE0EEEEEENSK_INS5_IJSC_SC_SC_EEENS5_IJNSA_ILi0EEES1M_S1M_EEEEENS5_IJNS4_10UnderscoreES1P_S1P_EEEEENS4_13SM90_TMA_LOADENS4_14ComposedLayoutINS4_7SwizzleILi3ELi4ELi3EEENS4_25smem_sparse_ptr_flag_bitsILi2ELi16EEENSK_INS5_IJNS5_IJSC_SQ_EEENS5_IJSB_SG_EEEEEENS5_IJNS5_IJS1M_SH_EEESN_EEEEEEEvNS4_8identityENS4_23SM90_TMA_LOAD_MULTICASTENS1T_IS1V_NS4_18smem_ptr_flag_bitsILi16EEENSK_INS5_IJSQ_SG_EEENS5_IJSG_SC_EEEEEEEvS25_EENS_8epilogue10collective6detail29Sm90TmaWarpSpecializedAdapterINS2F_15DefaultEpilogueIfNS5_IJSC_llEEES2J_NS2E_6thread17LinearCombinationIfLi1EffLNS2K_9ScaleType4KindE0ELNS_15FloatRoundStyleE2EfEENS1_15EpilogueDefaultEEEEEvvEEEEvNT_6ParamsE)
        .other          _ZN7cutlass13device_kernelINS_4gemm6kernel13GemmUniversalIN4cute5tupleIJiiiiEEENS1_10collective13CollectiveMmaINS1_40MainloopSm90TmaGmmaWarpSpecializedSparseILi9ENS5_IJNS4_1CILi2EEENSA_ILi1EEESC_EEENS1_32KernelTmaWarpSpecializedPingpongEEENS5_IJNSA_ILi64EEESG_NSA_ILi128EEEEEENS_6half_tENS5_IJNS4_6LayoutINS5_IJiNS5_IJSB_iEEEiEEENS5_IJlNS5_IJSC_SB_EEElEEEEENSK_INS5_IJNS5_IJNS5_IJNSA_ILi8EEESB_NSA_ILi4EEEEEEiEEENS5_IJNS5_IJNSA_ILi16EEESB_SR_EEEiEEEiEEENS5_IJNS5_IJNS5_IJSH_SU_NSA_ILi2048EEEEEENSA_ILi8192EEEEEENS5_IJNS5_IJSC_NSA_ILi1024EEENSA_ILi32EEEEEElEEElEEEEEEEESJ_NS5_IJlSC_lEEENS4_8TiledMMAINS4_8MMA_AtomIJNS4_4SM904GMMA6SPARSE26GMMA_64x64x32_F32F16F16_SSILNS1D_5MajorE0ELS1G_0ELNS1D_7ScaleInE1ELS1H_1ELNS1D_9SparseSelE0EEEEEENSK_INS5_IJSC_SC_SC_EEENS5_IJNSA_ILi0EEES1M_S1M_EEEEENS5_IJNS4_10UnderscoreES1P_S1P_EEEEENS4_13SM90_TMA_LOADENS4_14ComposedLayoutINS4_7SwizzleILi3ELi4ELi3EEENS4_25smem_sparse_ptr_flag_bitsILi2ELi16EEENSK_INS5_IJNS5_IJSC_SQ_EEENS5_IJSB_SG_EEEEEENS5_IJNS5_IJS1M_SH_EEESN_EEEEEEEvNS4_8identityENS4_23SM90_TMA_LOAD_MULTICASTENS1T_IS1V_NS4_18smem_ptr_flag_bitsILi16EEENSK_INS5_IJSQ_SG_EEENS5_IJSG_SC_EEEEEEEvS25_EENS_8epilogue10collective6detail29Sm90TmaWarpSpecializedAdapterINS2F_15DefaultEpilogueIfNS5_IJSC_llEEES2J_NS2E_6thread17LinearCombinationIfLi1EffLNS2K_9ScaleType4KindE0ELNS_15FloatRoundStyleE2EfEENS1_15EpilogueDefaultEEEEEvvEEEEvNT_6ParamsE,@"STO_CUDA_ENTRY STV_DEFAULT"
_ZN7cutlass13device_kernelINS_4gemm6kernel13GemmUniversalIN4cute5tupleIJiiiiEEENS1_10collective13CollectiveMmaINS1_40MainloopSm90TmaGmmaWarpSpecializedSparseILi9ENS5_IJNS4_1CILi2EEENSA_ILi1EEESC_EEENS1_32KernelTmaWarpSpecializedPingpongEEENS5_IJNSA_ILi64EEESG_NSA_ILi128EEEEEENS_6half_tENS5_IJNS4_6LayoutINS5_IJiNS5_IJSB_iEEEiEEENS5_IJlNS5_IJSC_SB_EEElEEEEENSK_INS5_IJNS5_IJNS5_IJNSA_ILi8EEESB_NSA_ILi4EEEEEEiEEENS5_IJNS5_IJNSA_ILi16EEESB_SR_EEEiEEEiEEENS5_IJNS5_IJNS5_IJSH_SU_NSA_ILi2048EEEEEENSA_ILi8192EEEEEENS5_IJNS5_IJSC_NSA_ILi1024EEENSA_ILi32EEEEEElEEElEEEEEEEESJ_NS5_IJlSC_lEEENS4_8TiledMMAINS4_8MMA_AtomIJNS4_4SM904GMMA6SPARSE26GMMA_64x64x32_F32F16F16_SSILNS1D_5MajorE0ELS1G_0ELNS1D_7ScaleInE1ELS1H_1ELNS1D_9SparseSelE0EEEEEENSK_INS5_IJSC_SC_SC_EEENS5_IJNSA_ILi0EEES1M_S1M_EEEEENS5_IJNS4_10UnderscoreES1P_S1P_EEEEENS4_13SM90_TMA_LOADENS4_14ComposedLayoutINS4_7SwizzleILi3ELi4ELi3EEENS4_25smem_sparse_ptr_flag_bitsILi2ELi16EEENSK_INS5_IJNS5_IJSC_SQ_EEENS5_IJSB_SG_EEEEEENS5_IJNS5_IJS1M_SH_EEESN_EEEEEEEvNS4_8identityENS4_23SM90_TMA_LOAD_MULTICASTENS1T_IS1V_NS4_18smem_ptr_flag_bitsILi16EEENSK_INS5_IJSQ_SG_EEENS5_IJSG_SC_EEEEEEEvS25_EENS_8epilogue10collective6detail29Sm90TmaWarpSpecializedAdapterINS2F_15DefaultEpilogueIfNS5_IJSC_llEEES2J_NS2E_6thread17LinearCombinationIfLi1EffLNS2K_9ScaleType4KindE0ELNS_15FloatRoundStyleE2EfEENS1_15EpilogueDefaultEEEEEvvEEEEvNT_6ParamsE:
[----:B------:R-:W-:Y:S01]  /*0000*/  LDC R1, c[0x0][0x28] ;  /* 0x00000a00ff017b82 */ /* 0x000fe20000000800 */
[----:B------:R-:W0:Y:S01]  /*0010*/  S2R R10, SR_TID.X ;  /* 0x00000000000a7919 */ /* 0x000e220000002100 */
[----:B------:R-:W-:Y:S01]  /*0020*/  ELECT P0, URZ, PT ;  /* 0x00000000003f782f */ /* 0x000fe20003800000 */
[----:B------:R-:W-:Y:S01]  /*0030*/  BSSY B0, `(.L_x_0) ;  /* 0x0000012000007945 */ /* 0x000fe20003800000 */
[--C-:B0-----:R-:W-:Y:S02]  /*0040*/  SHF.R.U32.HI R0, RZ, 0x5, R10.reuse ;  /* 0x00000005ff007819 */ /* 0x101fe4000001160a */
[----:B------:R-:W-:-:S03]  /*0050*/  SHF.R.U32.HI R4, RZ, 0x7, R10 ;  /* 0x00000007ff047819 */ /* 0x000fc6000001160a */
[----:B------:R-:W0:Y:S04]  /*0060*/  SHFL.IDX PT, R2, R0, RZ, 0x1f ;  /* 0x00001fff00027589 */ /* 0x000e2800000e0000 */
[----:B------:R1:W2:Y:S01]  /*0070*/  SHFL.IDX PT, R5, R4, RZ, 0x1f ;  /* 0x00001fff04057589 */ /* 0x0002a200000e0000 */
[----:B0-----:R-:W-:-:S13]  /*0080*/  ISETP.NE.OR P0, PT, R2, RZ, !P0 ;  /* 0x000000ff0200720c */ /* 0x001fda0004705670 */
[----:B-12---:R-:W-:Y:S05]  /*0090*/  @P0 BRA `(.L_x_1) ;  /* 0x00000000002c0947 */ /* 0x006fea0003800000 */
[----:B------:R-:W-:Y:S02]  /*00a0*/  ULDC.64 UR4, c[0x0][0x198] ;  /* 0x0000660000047ab9 */ /* 0x000fe40000000a00 */
[----:B------:R-:W-:Y:S02]  /*00b0*/  UIADD3 UR6, UP0, UR4, 0xf0, URZ ;  /* 0x000000f004067890 */ /* 0x000fe4000ff1e03f */
[----:B------:R-:W-:Y:S02]  /*00c0*/  UIADD3 UR8, UP1, UR4, 0x1f0, URZ ;  /* 0x000001f004087890 */ /* 0x000fe4000ff3e03f */
[----:B------:R-:W-:Y:S02]  /*00d0*/  UIADD3 UR4, UP2, UR4, 0x2f0, URZ ;  /* 0x000002f004047890 */ /* 0x000fe4000ff5e03f */
[----:B------:R-:W-:Y:S02]  /*00e0*/  UIADD3.X UR7, URZ, UR5, URZ, UP0, !UPT ;  /* 0x000000053f077290 */ /* 0x000fe400087fe43f */
[----:B------:R-:W-:-:S02]  /*00f0*/  UIADD3.X UR9, URZ, UR5, URZ, UP1, !UPT ;  /* 0x000000053f097290 */ /* 0x000fc40008ffe43f */
[----:B------:R-:W-:-:S05]  /*0100*/  UIADD3.X UR5, URZ, UR5, URZ, UP2, !UPT ;  /* 0x000000053f057290 */ /* 0x000fca00097fe43f */
[----:B------:R0:W-:Y:S02]  /*0110*/  UTMACCTL.PF [UR6] ;  /* 0x00000000060079b9 */ /* 0x0001e40008040000 */
[----:B------:R0:W-:Y:S02]  /*0120*/  UTMACCTL.PF [UR8] ;  /* 0x00000000080079b9 */ /* 0x0001e40008040000 */
[----:B------:R0:W-:Y:S02]  /*0130*/  UTMACCTL.PF [UR4] ;  /* 0x00000000040079b9 */ /* 0x0001e40008040000 */
[----:B0-----:R-:W-:Y:S01]  /*0140*/  NOP ;  /* 0x0000000000007918 */ /* 0x001fe20000000000 */
.L_x_1:
[----:B------:R-:W-:Y:S05]  /*0150*/  BSYNC B0 ;  /* 0x0000000000007941 */ /* 0x000fea0003800000 */
.L_x_0:
[----:B------:R-:W0:Y:S02]  /*0160*/  SHFL.IDX PT, R6, R0, RZ, 0x1f ;  /* 0x00001fff00067589 */ /* 0x000e2400000e0000 */
[----:B0-----:R-:W-:-:S13]  /*0170*/  ISETP.NE.AND P0, PT, R6, RZ, PT ;  /* 0x000000ff0600720c */ /* 0x001fda0003f05270 */
[----:B------:R-:W-:Y:S05]  /*0180*/  @P0 BRA `(.L_x_2) ;  /* 0x00000000008c0947 */ /* 0x000fea0003800000 */
[----:B------:R-:W-:Y:S01]  /*0190*/  ELECT P0, URZ, PT ;  /* 0x00000000003f782f */ /* 0x000fe20003800000 */
[----:B------:R-:W-:-:S12]  /*01a0*/  BSSY B0, `(.L_x_2) ;  /* 0x0000021000007945 */ /* 0x000fd80003800000 */
[----:B------:R-:W-:Y:S05]  /*01b0*/  @!P0 BRA `(.L_x_3) ;  /* 0x00000000007c8947 */ /* 0x000fea0003800000 */
[----:B------:R-:W0:Y:S01]  /*01c0*/  S2UR UR8, SR_CgaCtaId ;  /* 0x00000000000879c3 */ /* 0x000e220000008800 */
[----:B------:R-:W-:Y:S01]  /*01d0*/  UMOV UR4, 0x400 ;  /* 0x0000040000047882 */ /* 0x000fe20000000000 */
[----:B------:R-:W-:Y:S01]  /*01e0*/  UMOV UR5, 0x1 ;  /* 0x0000000100057882 */ /* 0x000fe20000000000 */
[----:B------:R-:W-:Y:S02]  /*01f0*/  UMOV UR6, 0x2 ;  /* 0x0000000200067882 */ /* 0x000fe40000000000 */
[----:B------:R-:W-:-:S04]  /*0200*/  UIADD3 UR6, -UR6, 0x100000, URZ ;  /* 0x0010000006067890 */ /* 0x000fc8000fffe13f */
[----:B------:R-:W-:Y:S02]  /*0210*/  USHF.L.U32 UR7, UR6, 0xb, URZ ;  /* 0x0000000b06077899 */ /* 0x000fe4000800063f */
[----:B------:R-:W-:Y:S02]  /*0220*/  USHF.L.U32 UR6, UR6, 0x1, URZ ;  /* 0x0000000106067899 */ /* 0x000fe4000800063f */
[----:B0-----:R-:W-:Y:S02]  /*0230*/  ULEA UR8, UR8, UR4, 0x18 ;  /* 0x0000000408087291 */ /* 0x001fe4000f8ec03f */
[----:B------:R-:W-:-:S04]  /*0240*/  UIADD3 UR4, -UR5, 0x100000, URZ ;  /* 0x0010000005047890 */ /* 0x000fc8000fffe13f */
[----:B------:R-:W-:Y:S02]  /*0250*/  USHF.L.U32 UR5, UR4, 0xb, URZ ;  /* 0x0000000b04057899 */ /* 0x000fe4000800063f */
[----:B------:R-:W-:Y:S01]  /*0260*/  USHF.L.U32 UR4, UR4, 0x1, URZ ;  /* 0x0000000104047899 */ /* 0x000fe2000800063f */
[----:B------:R-:W0:Y:S11]  /*0270*/  FENCE.VIEW.ASYNC.S ;  /* 0x00000000000073c6 */ /* 0x000e360000000000 */
[----:B0-----:R0:W1:Y:S01]  /*0280*/  SYNCS.EXCH.64 URZ, [UR8], UR4 ;  /* 0x00000004083f75b2 */ /* 0x0010620008000100 */
[----:B------:R0:W2:Y:S01]  /*0290*/  SYNCS.EXCH.64 URZ, [UR8+0x48], UR6 ;  /* 0x00004806083f75b2 */ /* 0x0000a20008000100 */
[----:B------:R0:W3:Y:S01]  /*02a0*/  SYNCS.EXCH.64 URZ, [UR8+0x8], UR4 ;  /* 0x00000804083f75b2 */ /* 0x0000e20008000100 */
[----:B------:R0:W4:Y:S01]  /*02b0*/  SYNCS.EXCH.64 URZ, [UR8+0x50], UR6 ;  /* 0x00005006083f75b2 */ /* 0x0001220008000100 */
[----:B------:R0:W0:Y:S01]  /*02c0*/  SYNCS.EXCH.64 URZ, [UR8+0x10], UR4 ;  /* 0x00001004083f75b2 */ /* 0x0000220008000100 */
        /* <DEDUP_REMOVED lines=13> */
[----:B------:R-:W-:Y:S01]  /*03a0*/  NOP ;  /* 0x0000000000007918 */ /* 0x000fe20000000000 */
.L_x_3:
[----:B0-----:R-:W-:Y:S05]  /*03b0*/  BSYNC B0 ;  /* 0x0000000000007941 */ /* 0x001fea0003800000 */
.L_x_2:
[----:B------:R-:W-:Y:S01]  /*03c0*/  SHF.R.S32.HI R3, RZ, 0x1f, R10 ;  /* 0x0000001fff037819 */ /* 0x000fe2000001140a */
[----:B------:R-:W0:Y:S01]  /*03d0*/  SHFL.IDX PT, R7, R0, RZ, 0x1f ;  /* 0x00001fff00077589 */ /* 0x000e2200000e0000 */
[----:B------:R-:W5:Y:S01]  /*03e0*/  S2UR UR13, SR_CTAID.X ;  /* 0x00000000000d79c3 */ /* 0x000f620000002500 */
[----:B------:R-:W-:Y:S02]  /*03f0*/  ELECT P0, URZ, PT ;  /* 0x00000000003f782f */ /* 0x000fe40003800000 */
[----:B------:R-:W-:Y:S01]  /*0400*/  LEA.HI R3, R3, R10, RZ, 0x7 ;  /* 0x0000000a03037211 */ /* 0x000fe200078f38ff */
[----:B------:R5:W1:Y:S01]  /*0410*/  SHFL.IDX PT, R9, R0, RZ, 0x1f ;  /* 0x00001fff00097589 */ /* 0x000a6200000e0000 */
[----:B------:R-:W-:Y:S01]  /*0420*/  ELECT P1, URZ, PT ;  /* 0x00000000003f782f */ /* 0x000fe20003820000 */
[----:B------:R-:W-:Y:S01]  /*0430*/  NOP ;  /* 0x0000000000007918 */ /* 0x000fe20000000000 */
[----:B------:R-:W-:Y:S01]  /*0440*/  LOP3.LUT R3, R3, 0xffffff80, RZ, 0xc0, !PT ;  /* 0xffffff8003037812 */ /* 0x000fe200078ec0ff */
[----:B------:R-:W2:Y:S01]  /*0450*/  S2R R16, SR_CTAID.Y ;  /* 0x0000000000107919 */ /* 0x000ea20000002600 */
[----:B------:R-:W-:Y:S01]  /*0460*/  ULDC UR4, c[0x0][0x150] ;  /* 0x0000540000047ab9 */ /* 0x000fe20000000800 */
[----:B------:R-:W3:Y:S01]  /*0470*/  LDC R14, c[0x0][0x144] ;  /* 0x00005100ff0e7b82 */ /* 0x000ee20000000800 */
[----:B------:R-:W-:Y:S01]  /*0480*/  UMOV UR11, 0x80 ;  /* 0x00000080000b7882 */ /* 0x000fe20000000000 */
[----:B------:R-:W-:Y:S01]  /*0490*/  IMAD.IADD R11, R10, 0x1, -R3 ;  /* 0x000000010a0b7824 */ /* 0x000fe200078e0a03 */
[----:B------:R-:W4:Y:S01]  /*04a0*/  SHFL.IDX PT, R4, R4, RZ, 0x1f ;  /* 0x00001fff04047589 */ /* 0x000f2200000e0000 */
[----:B------:R-:W-:Y:S01]  /*04b0*/  NOP ;  /* 0x0000000000007918 */ /* 0x000fe20000000000 */
[----:B------:R-:W-:-:S02]  /*04c0*/  VIADD R40, R5, 0xffffffff ;  /* 0xffffffff05287836 */ /* 0x000fc40000000000 */
[----:B------:R-:W-:Y:S01]  /*04d0*/  SHF.R.S32.HI R18, RZ, 0x1f, R11 ;  /* 0x0000001fff127819 */ /* 0x000fe2000001140b */
[----:B------:R-:W3:Y:S02]  /*04e0*/  LDC R25, c[0x0][0x148] ;  /* 0x00005200ff197b82 */ /* 0x000ee40000000800 */
[----:B------:R-:W-:Y:S02]  /*04f0*/  ISETP.GE.U32.AND P4, PT, R40, 0x2, PT ;  /* 0x000000022800780c */ /* 0x000fe40003f86070 */
[----:B------:R-:W-:Y:S02]  /*0500*/  LEA.HI R3, R18, R11, RZ, 0x3 ;  /* 0x0000000b12037211 */ /* 0x000fe400078f18ff */
[----:B0-----:R-:W-:Y:S02]  /*0510*/  ISETP.NE.OR P0, PT, R7, RZ, !P0 ;  /* 0x000000ff0700720c */ /* 0x001fe40004705670 */
[--C-:B------:R-:W-:Y:S02]  /*0520*/  SHF.R.S32.HI R7, RZ, 0x3, R3.reuse ;  /* 0x00000003ff077819 */ /* 0x100fe40000011403 */
[----:B------:R-:W-:-:S02]  /*0530*/  SHF.R.S32.HI R8, RZ, 0x1f, R3 ;  /* 0x0000001fff087819 */ /* 0x000fc40000011403 */
[----:B------:R-:W-:Y:S02]  /*0540*/  SHF.R.S32.HI R3, RZ, 0x1f, R6 ;  /* 0x0000001fff037819 */ /* 0x000fe40000011406 */
[----:B------:R-:W-:Y:S02]  /*0550*/  LEA.HI R8, R8, R7, RZ, 0x2 ;  /* 0x0000000708087211 */ /* 0x000fe400078f10ff */
[----:B------:R-:W-:Y:S02]  /*0560*/  LEA.HI R3, R3, R6, RZ, 0x2 ;  /* 0x0000000603037211 */ /* 0x000fe400078f10ff */
[----:B------:R-:W-:Y:S01]  /*0570*/  LOP3.LUT R8, R8, 0xfffffffc, RZ, 0xc0, !PT ;  /* 0xfffffffc08087812 */ /* 0x000fe200078ec0ff */
[----:B------:R-:W-:Y:S01]  /*0580*/  VOTEU.ALL UP0, P0 ;  /* 0x00000000003f7886 */ /* 0x000fe20000000000 */
[----:B------:R-:W-:Y:S02]  /*0590*/  LOP3.LUT R3, R3, 0x3ffffffc, RZ, 0xc0, !PT ;  /* 0x3ffffffc03037812 */ /* 0x000fe400078ec0ff */
[----:B-----5:R-:W-:Y:S01]  /*05a0*/  I2FP.F32.U32 R0, UR13 ;  /* 0x0000000d00007c45 */ /* 0x020fe20008201000 */
[----:B------:R-:W-:Y:S01]  /*05b0*/  IMAD.IADD R8, R7, 0x1, -R8 ;  /* 0x0000000107087824 */ /* 0x000fe200078e0a08 */
[----:B-1----:R-:W-:Y:S01]  /*05c0*/  ISETP.NE.OR P1, PT, R9, RZ, !P1 ;  /* 0x000000ff0900720c */ /* 0x002fe20004f25670 */
[----:B------:R-:W-:Y:S01]  /*05d0*/  IMAD.IADD R3, R6, 0x1, -R3 ;  /* 0x0000000106037824 */ /* 0x000fe200078e0a03 */
[----:B------:R-:W0:Y:S01]  /*05e0*/  @!UP0 S2UR UR7, SR_CgaCtaId ;  /* 0x00000000000789c3 */ /* 0x000e220000008800 */
[----:B------:R-:W-:Y:S01]  /*05f0*/  FMUL R12, R0, UR4 ;  /* 0x00000004000c7c20 */ /* 0x000fe20008400000 */
[----:B------:R-:W-:Y:S01]  /*0600*/  ULDC UR4, c[0x0][0x154] ;  /* 0x0000550000047ab9 */ /* 0x000fe20000000800 */
[----:B------:R-:W-:Y:S01]  /*0610*/  IMAD R8, R3, 0x4, R8 ;  /* 0x0000000403087824 */ /* 0x000fe200078e0208 */
[----:B------:R-:W-:Y:S01]  /*0620*/  SHF.R.S32.HI R3, RZ, 0x1f, R2 ;  /* 0x0000001fff037819 */ /* 0x000fe20000011402 */
[----:B------:R-:W-:Y:S01]  /*0630*/  @!UP0 UMOV UR6, 0x400 ;  /* 0x0000040000068882 */ /* 0x000fe20000000000 */
[----:B----4-:R-:W-:Y:S01]  /*0640*/  R2UR UR12, R4 ;  /* 0x00000000040c72ca */ /* 0x010fe200000e0000 */
[----:B------:R-:W1:Y:S01]  /*0650*/  F2I.U32.TRUNC.NTZ R12, R12 ;  /* 0x0000000c000c7305 */ /* 0x000e62000020f000 */
[----:B------:R-:W-:Y:S01]  /*0660*/  LEA.HI R3, R3, R2, RZ, 0x2 ;  /* 0x0000000203037211 */ /* 0x000fe200078f10ff */
[C---:B------:R-:W-:Y:S01]  /*0670*/  IMAD.SHL.U32 R13, R8.reuse, 0x4, RZ ;  /* 0x00000004080d7824 */ /* 0x040fe200078e00ff */
[----:B------:R-:W-:Y:S01]  /*0680*/  LEA.HI R0, R8, R8, RZ, 0x1 ;  /* 0x0000000808007211 */ /* 0x000fe200078f08ff */
[----:B------:R-:W-:Y:S01]  /*0690*/  VOTEU.ALL UP1, P1 ;  /* 0x00000000003f7886 */ /* 0x000fe20000820000 */
[----:B------:R-:W-:Y:S01]  /*06a0*/  LOP3.LUT R3, R3, 0xfffffffc, RZ, 0xc0, !PT ;  /* 0xfffffffc03037812 */ /* 0x000fe200078ec0ff */
[----:B------:R-:W-:Y:S01]  /*06b0*/  VOTEU.ALL UP2, P1 ;  /* 0x00000000003f7886 */ /* 0x000fe20000840000 */
[----:B------:R-:W-:Y:S01]  /*06c0*/  LOP3.LUT R7, R0, 0xfffffffe, RZ, 0xc0, !PT ;  /* 0xfffffffe00077812 */ /* 0x000fe200078ec0ff */
[----:B------:R-:W-:Y:S01]  /*06d0*/  VOTEU.ALL UP3, P1 ;  /* 0x00000000003f7886 */ /* 0x000fe20000860000 */
[----:B------:R-:W4:Y:S01]  /*06e0*/  @!UP1 S2UR UR10, SR_CgaCtaId ;  /* 0x00000000000a99c3 */ /* 0x000f220000008800 */
[----:B------:R-:W-:Y:S01]  /*06f0*/  IMAD.IADD R19, R2, 0x1, -R3 ;  /* 0x0000000102137824 */ /* 0x000fe200078e0a03 */
[----:B--2---:R-:W-:Y:S01]  /*0700*/  I2FP.F32.U32 R0, R16 ;  /* 0x0000001000007245 */ /* 0x004fe20000201000 */
[C---:B------:R-:W-:Y:S01]  /*0710*/  IMAD.IADD R7, R8.reuse, 0x1, -R7 ;  /* 0x0000000108077824 */ /* 0x040fe200078e0a07 */
[----:B------:R-:W-:Y:S01]  /*0720*/  @!UP1 UMOV UR9, 0x400 ;  /* 0x0000040000099882 */ /* 0x000fe20000000000 */
[----:B------:R-:W-:Y:S01]  /*0730*/  LOP3.LUT R13, R8, 0xc, R13, 0x78, !PT ;  /* 0x0000000c080d7812 */ /* 0x000fe200078e780d */
[----:B-1----:R-:W-:-:S02]  /*0740*/  IMAD.MOV R9, RZ, RZ, -R12 ;  /* 0x000000ffff097224 */ /* 0x002fc400078e0a0c */
[----:B------:R-:W-:Y:S01]  /*0750*/  FMUL R0, R0, UR4 ;  /* 0x0000000400007c20 */ /* 0x000fe20008400000 */
[----:B------:R-:W1:Y:S01]  /*0760*/  LDC R2, c[0x0][0x140] ;  /* 0x00005000ff027b82 */ /* 0x000e620000000800 */
[----:B------:R-:W-:Y:S01]  /*0770*/  UMOV UR4, 0x20 ;  /* 0x0000002000047882 */ /* 0x000fe20000000000 */
[----:B---3--:R-:W-:Y:S01]  /*0780*/  IMAD R24, R14, R9, UR13 ;  /* 0x0000000d0e187e24 */ /* 0x008fe2000f8e0209 */
[----:B------:R-:W-:-:S04]  /*0790*/  @!UP0 UIADD3 UR4, -UR4, 0x100000, URZ ;  /* 0x0010000004048890 */ /* 0x000fc8000fffe13f */
[----:B------:R-:W-:Y:S02]  /*07a0*/  @!UP0 USHF.L.U32 UR5, UR4, 0xb, URZ ;  /* 0x0000000b04058899 */ /* 0x000fe4000800063f */
[----:B------:R-:W-:Y:S01]  /*07b0*/  @!UP0 USHF.L.U32 UR4, UR4, 0x1, URZ ;  /* 0x0000000104048899 */ /* 0x000fe2000800063f */
[----:B------:R-:W-:Y:S01]  /*07c0*/  ISETP.NE.AND P2, PT, R19, 0x3, PT ;  /* 0x000000031300780c */ /* 0x000fe20003f45270 */
[----:B------:R-:W2:Y:S01]  /*07d0*/  F2I.U32.TRUNC.NTZ R0, R0 ;  /* 0x0000000000007305 */ /* 0x000ea2000020f000 */
[----:B0-----:R-:W-:Y:S01]  /*07e0*/  @!UP0 ULEA UR8, UR7, UR6, 0x18 ;  /* 0x0000000607088291 */ /* 0x001fe2000f8ec03f */
[----:B------:R-:W-:Y:S01]  /*07f0*/  ISETP.NE.AND P3, PT, R7, R24, PT ;  /* 0x000000180700720c */ /* 0x000fe20003f65270 */
[----:B------:R-:W-:-:S04]  /*0800*/  @!UP1 UIADD3 UR6, -UR11, 0x100000, URZ ;  /* 0x001000000b069890 */ /* 0x000fc8000fffe13f */
[----:B------:R-:W-:Y:S02]  /*0810*/  @!UP1 USHF.L.U32 UR7, UR6, 0xb, URZ ;  /* 0x0000000b06079899 */ /* 0x000fe4000800063f */
[----:B------:R-:W-:Y:S01]  /*0820*/  @!UP1 USHF.L.U32 UR6, UR6, 0x1, URZ ;  /* 0x0000000106069899 */ /* 0x000fe2000800063f */
[----:B------:R-:W-:Y:S01]  /*0830*/  IMAD.MOV.U32 R12, RZ, RZ, 0x1 ;  /* 0x00000001ff0c7424 */ /* 0x000fe200078e00ff */
[----:B------:R-:W-:Y:S01]  /*0840*/  VOTEU.ALL UP4, P1 ;  /* 0x00000000003f7886 */ /* 0x000fe20000880000 */
[----:B------:R-:W-:Y:S01]  /*0850*/  VOTEU.ALL UP5, P1 ;  /* 0x00000000003f7886 */ /* 0x000fe200008a0000 */
[----:B------:R-:W-:Y:S01]  /*0860*/  VOTEU.ALL UP0, P0 ;  /* 0x00000000003f7886 */ /* 0x000fe20000000000 */
[----:B----4-:R-:W-:Y:S01]  /*0870*/  @!UP1 ULEA UR9, UR10, UR9, 0x18 ;  /* 0x000000090a099291 */ /* 0x010fe2000f8ec03f */
[----:B------:R-:W-:Y:S01]  /*0880*/  VOTEU.ALL UP1, P0 ;  /* 0x00000000003f7886 */ /* 0x000fe20000020000 */
[----:B------:R-:W-:Y:S01]  /*0890*/  ISETP.EQ.OR P0, PT, R19, RZ, !P2 ;  /* 0x000000ff1300720c */ /* 0x000fe20005702670 */
[----:B--2---:R-:W-:Y:S01]  /*08a0*/  IMAD.MOV R26, RZ, RZ, -R0 ;  /* 0x000000ffff1a7224 */ /* 0x004fe200078e0a00 */
[----:B------:R-:W-:Y:S01]  /*08b0*/  @P3 LEA.HI R0, R13, R13, RZ, 0x1 ;  /* 0x0000000d0d003211 */ /* 0x000fe200078f08ff */
[----:B------:R-:W0:Y:S02]  /*08c0*/  FENCE.VIEW.ASYNC.S ;  /* 0x00000000000073c6 */ /* 0x000e240000000000 */
[----:B0-----:R0:W2:Y:S01]  /*08d0*/  @!UP0 SYNCS.EXCH.64 URZ, [UR8+0xc0], UR4 ;  /* 0x0000c004083f85b2 */ /* 0x0010a20008000100 */
[----:B------:R-:W-:Y:S01]  /*08e0*/  ISETP.EQ.AND P0, PT, R5, RZ, P0 ;  /* 0x000000ff0500720c */ /* 0x000fe20000702270 */
[----:B------:R-:W-:Y:S01]  /*08f0*/  IMAD R3, R25, R26, R16 ;  /* 0x0000001a19037224 */ /* 0x000fe200078e0210 */
[----:B-1----:R-:W-:-:S02]  /*0900*/  ISETP.EQ.U32.AND P1, PT, R2, 0x1, PT ;  /* 0x000000010200780c */ /* 0x002fc40003f22070 */
[----:B------:R-:W-:Y:S02]  /*0910*/  @P3 SHF.R.S32.HI R0, RZ, 0x1, R0 ;  /* 0x00000001ff003819 */ /* 0x000fe40000011400 */
[----:B------:R-:W-:Y:S02]  /*0920*/  SEL R7, RZ, 0x1, !P0 ;  /* 0x00000001ff077807 */ /* 0x000fe40004000000 */
[----:B------:R-:W-:Y:S02]  /*0930*/  @P3 ISETP.NE.AND P5, PT, R0, R3, PT ;  /* 0x000000030000320c */ /* 0x000fe40003fa5270 */
[----:B------:R-:W-:Y:S02]  /*0940*/  ISETP.NE.AND P2, PT, R5, RZ, PT ;  /* 0x000000ff0500720c */ /* 0x000fe40003f45270 */
[----:B------:R-:W-:Y:S02]  /*0950*/  SEL R7, R7, 0x2, P4 ;  /* 0x0000000207077807 */ /* 0x000fe40002000000 */
[----:B------:R-:W-:Y:S01]  /*0960*/  @P3 SEL R12, RZ, 0x1, P5 ;  /* 0x00000001ff0c3807 */ /* 0x000fe20002800000 */
[----:B------:R0:W1:Y:S01]  /*0970*/  @!UP1 SYNCS.EXCH.64 URZ, [UR8+0xc8], UR4 ;  /* 0x0000c804083f95b2 */ /* 0x0000620008000100 */
[----:B------:R-:W-:Y:S01]  /*0980*/  NOP ;  /* 0x0000000000007918 */ /* 0x000fe20000000000 */
[----:B------:R0:W3:Y:S01]  /*0990*/  @!UP2 SYNCS.EXCH.64 URZ, [UR9+0xa0], UR6 ;  /* 0x0000a006093fa5b2 */ /* 0x0000e20008000100 */
[----:B------:R0:W4:Y:S01]  /*09a0*/  @!UP3 SYNCS.EXCH.64 URZ, [UR9+0xa8], UR6 ;  /* 0x0000a806093fb5b2 */ /* 0x0001220008000100 */
[----:B------:R0:W0:Y:S01]  /*09b0*/  @!UP4 SYNCS.EXCH.64 URZ, [UR9+0xb0], UR6 ;  /* 0x0000b006093fc5b2 */ /* 0x0000220008000100 */
[----:B------:R0:W0:Y:S01]  /*09c0*/  @!UP5 SYNCS.EXCH.64 URZ, [UR9+0xb8], UR6 ;  /* 0x0000b806093fd5b2 */ /* 0x0000220008000100 */
[----:B------:R-:W-:Y:S01]  /*09d0*/  NOP ;  /* 0x0000000000007918 */ /* 0x000fe20000000000 */
[----:B--2---:R-:W-:Y:S05]  /*09e0*/  @!P1 BRA `(.L_x_4) ;  /* 0x0000000000089947 */ /* 0x004fea0003800000 */
[----:B01-34-:R-:W-:Y:S01]  /*09f0*/  UCGABAR_ARV ;  /* 0x00000000000079c7 */ /* 0x01bfe20008000000 */
[----:B------:R-:W-:Y:S05]  /*0a00*/  BRA `(.L_x_5) ;  /* 0x0000000000047947 */ /* 0x000fea0003800000 */
.L_x_4:
[----:B01-34-:R-:W-:Y:S01]  /*0a10*/  NOP ;  /* 0x0000000000007918 */ /* 0x01bfe20000000000 */
.L_x_5:
[----:B------:R-:W-:Y:S01]  /*0a20*/  ULDC.64 UR4, c[0x0][0x698] ;  /* 0x0001a60000047ab9 */ /* 0x000fe20000000a00 */
[----:B------:R-:W-:Y:S01]  /*0a30*/  ULDC.64 UR16, c[0x0][0x208] ;  /* 0x0000820000107ab9 */ /* 0x000fe20000000a00 */
[----:B------:R-:W-:-:S04]  /*0a40*/  ISETP.NE.U32.AND P0, PT, RZ, UR4, PT ;  /* 0x00000004ff007c0c */ /* 0x000fc8000bf05070 */
[----:B------:R-:W-:-:S13]  /*0a50*/  ISETP.NE.AND.EX P0, PT, RZ, UR5, PT, P0 ;  /* 0x00000005ff007c0c */ /* 0x000fda000bf05300 */
[----:B------:R-:W-:Y:S05]  /*0a60*/  @!P0 BRA `(.L_x_6) ;  /* 0x00000000001c8947 */ /* 0x000fea0003800000 */
[----:B------:R-:W0:Y:S02]  /*0a70*/  LDC.64 R2, c[0x0][0x698] ;  /* 0x0001a600ff027b82 */ /* 0x000e240000000a00 */
[----:B0-----:R-:W2:Y:S02]  /*0a80*/  LDG.E.64 R2, desc[UR16][R2.64] ;  /* 0x0000001002027981 */ /* 0x001ea4000c1e1b00 */
[----:B--2---:R-:W-:-:S04]  /*0a90*/  ISETP.NE.U32.AND P0, PT, R2, RZ, PT ;  /* 0x000000ff0200720c */ /* 0x004fc80003f05070 */
[----:B------:R-:W-:-:S13]  /*0aa0*/  ISETP.NE.AND.EX P0, PT, R3, RZ, PT, P0 ;  /* 0x000000ff0300720c */ /* 0x000fda0003f05300 */
[----:B------:R-:W-:Y:S05]  /*0ab0*/  @!P0 BRA `(.L_x_6) ;  /* 0x0000000000088947 */ /* 0x000fea0003800000 */
[----:B------:R0:W5:Y:S01]  /*0ac0*/  LD.E R14, desc[UR16][R2.64] ;  /* 0x00000010020e7980 */ /* 0x000162000c101900 */
[----:B------:R-:W-:Y:S05]  /*0ad0*/  BRA `(.L_x_7) ;  /* 0x0000000000207947 */ /* 0x000fea0003800000 */
.L_x_6:
[----:B------:R-:W-:Y:S02]  /*0ae0*/  ULDC.64 UR4, c[0x0][0x688] ;  /* 0x0001a20000047ab9 */ /* 0x000fe40000000a00 */
[----:B------:R-:W-:-:S04]  /*0af0*/  ISETP.NE.U32.AND P0, PT, RZ, UR4, PT ;  /* 0x00000004ff007c0c */ /* 0x000fc8000bf05070 */
[----:B------:R-:W-:-:S13]  /*0b00*/  ISETP.NE.AND.EX P0, PT, RZ, UR5, PT, P0 ;  /* 0x00000005ff007c0c */ /* 0x000fda000bf05300 */
[----:B------:R-:W-:Y:S05]  /*0b10*/  @!P0 BRA `(.L_x_8) ;  /* 0x00000000000c8947 */ /* 0x000fea0003800000 */
[----:B------:R-:W0:Y:S02]  /*0b20*/  LDC.64 R14, c[0x0][0x688] ;  /* 0x0001a200ff0e7b82 */ /* 0x000e240000000a00 */
[----:B0-----:R1:W5:Y:S01]  /*0b30*/  LDG.E R14, desc[UR16][R14.64] ;  /* 0x000000100e0e7981 */ /* 0x001362000c1e1900 */
[----:B------:R-:W-:Y:S05]  /*0b40*/  BRA `(.L_x_7) ;  /* 0x0000000000047947 */ /* 0x000fea0003800000 */
.L_x_8:
[----:B------:R-:W2:Y:S02]  /*0b50*/  LDC R14, c[0x0][0x680] ;  /* 0x0001a000ff0e7b82 */ /* 0x000ea40000000800 */
.L_x_7:
[----:B------:R-:W-:Y:S02]  /*0b60*/  ULDC.64 UR4, c[0x0][0x6a0] ;  /* 0x0001a80000047ab9 */ /* 0x000fe40000000a00 */
[----:B------:R-:W-:-:S04]  /*0b70*/  ISETP.NE.U32.AND P0, PT, RZ, UR4, PT ;  /* 0x00000004ff007c0c */ /* 0x000fc8000bf05070 */
[----:B------:R-:W-:-:S13]  /*0b80*/  ISETP.NE.AND.EX P0, PT, RZ, UR5, PT, P0 ;  /* 0x00000005ff007c0c */ /* 0x000fda000bf05300 */
[----:B------:R-:W-:Y:S05]  /*0b90*/  @!P0 BRA `(.L_x_9) ;  /* 0x00000000001c8947 */ /* 0x000fea0003800000 */
[----:B0-----:R-:W0:Y:S02]  /*0ba0*/  LDC.64 R2, c[0x0][0x6a0] ;  /* 0x0001a800ff027b82 */ /* 0x001e240000000a00 */
[----:B0-----:R-:W3:Y:S02]  /*0bb0*/  LDG.E.64 R2, desc[UR16][R2.64] ;  /* 0x0000001002027981 */ /* 0x001ee4000c1e1b00 */
[----:B---3--:R-:W-:-:S04]  /*0bc0*/  ISETP.NE.U32.AND P0, PT, R2, RZ, PT ;  /* 0x000000ff0200720c */ /* 0x008fc80003f05070 */
[----:B------:R-:W-:-:S13]  /*0bd0*/  ISETP.NE.AND.EX P0, PT, R3, RZ, PT, P0 ;  /* 0x000000ff0300720c */ /* 0x000fda0003f05300 */
[----:B------:R-:W-:Y:S05]  /*0be0*/  @!P0 BRA `(.L_x_9) ;  /* 0x0000000000088947 */ /* 0x000fea0003800000 */
[----:B-1----:R0:W5:Y:S01]  /*0bf0*/  LD.E R15, desc[UR16][R2.64] ;  /* 0x00000010020f7980 */ /* 0x002162000c101900 */
[----:B------:R-:W-:Y:S05]  /*0c00*/  BRA `(.L_x_10) ;  /* 0x0000000000207947 */ /* 0x000fea0003800000 */
.L_x_9:
[----:B------:R-:W-:Y:S02]  /*0c10*/  ULDC.64 UR4, c[0x0][0x690] ;  /* 0x0001a40000047ab9 */ /* 0x000fe40000000a00 */
[----:B------:R-:W-:-:S04]  /*0c20*/  ISETP.NE.U32.AND P0, PT, RZ, UR4, PT ;  /* 0x00000004ff007c0c */ /* 0x000fc8000bf05070 */
[----:B------:R-:W-:-:S13]  /*0c30*/  ISETP.NE.AND.EX P0, PT, RZ, UR5, PT, P0 ;  /* 0x00000005ff007c0c */ /* 0x000fda000bf05300 */
[----:B------:R-:W-:Y:S05]  /*0c40*/  @!P0 BRA `(.L_x_11) ;  /* 0x00000000000c8947 */ /* 0x000fea0003800000 */
[----:B0-----:R-:W1:Y:S02]  /*0c50*/  LDC.64 R2, c[0x0][0x690] ;  /* 0x0001a400ff027b82 */ /* 0x001e640000000a00 */
[----:B-1----:R1:W5:Y:S01]  /*0c60*/  LDG.E R15, desc[UR16][R2.64] ;  /* 0x00000010020f7981 */ /* 0x002362000c1e1900 */
[----:B------:R-:W-:Y:S05]  /*0c70*/  BRA `(.L_x_10) ;  /* 0x0000000000047947 */ /* 0x000fea0003800000 */
.L_x_11:
[----:B-1----:R-:W3:Y:S02]  /*0c80*/  LDC R15, c[0x0][0x684] ;  /* 0x0001a100ff0f7b82 */ /* 0x002ee40000000800 */
.L_x_10:
[----:B------:R-:W4:Y:S01]  /*0c90*/  LDC R0, c[0x0][0x75c] ;  /* 0x0001d700ff007b82 */ /* 0x000f220000000800 */
[----:B------:R-:W-:Y:S01]  /*0ca0*/  ULDC UR8, c[0x0][0x604] ;  /* 0x0001810000087ab9 */ /* 0x000fe20000000800 */
[----:B------:R-:W-:Y:S01]  /*0cb0*/  ISETP.NE.AND P0, PT, R5, 0x2, PT ;  /* 0x000000020500780c */ /* 0x000fe20003f05270 */
[----:B------:R-:W-:Y:S01]  /*0cc0*/  UIADD3 UR8, UR8, 0x3f, URZ ;  /* 0x0000003f08087890 */ /* 0x000fe2000fffe03f */
[----:B------:R-:W-:Y:S01]  /*0cd0*/  IMAD.U32 R4, RZ, RZ, UR13 ;  /* 0x0000000dff047e24 */ /* 0x000fe2000f8e00ff */
[----:B------:R-:W-:Y:S01]  /*0ce0*/  UMOV UR5, URZ ;  /* 0x0000003f00057c82 */ /* 0x000fe20008000000 */
[----:B------:R-:W-:Y:S01]  /*0cf0*/  UMOV UR4, URZ ;  /* 0x0000003f00047c82 */ /* 0x000fe20008000000 */
[----:B------:R-:W-:Y:S01]  /*0d00*/  USHF.R.S32.HI UR9, URZ, 0x1f, UR8 ;  /* 0x0000001f3f097899 */ /* 0x000fe20008011408 */
[----:B------:R-:W-:-:S03]  /*0d10*/  ULDC.64 UR10, c[0x0][0x750] ;  /* 0x0001d400000a7ab9 */ /* 0x000fc60000000a00 */
[----:B------:R-:W-:Y:S01]  /*0d20*/  ULEA.HI UR9, UR9, UR8, URZ, 0x6 ;  /* 0x0000000809097291 */ /* 0x000fe2000f8f303f */
[----:B----4-:R-:W-:-:S13]  /*0d30*/  ISETP.NE.AND P3, PT, R0, 0x1, PT ;  /* 0x000000010000780c */ /* 0x010fda0003f65270 */
[----:B01----:R-:W0:Y:S01]  /*0d40*/  @P3 LDC R3, c[0x0][0x10] ;  /* 0x00000400ff033b82 */ /* 0x003e220000000800 */
[----:B------:R-:W-:Y:S02]  /*0d50*/  @P3 IMAD.MOV.U32 R17, RZ, RZ, RZ ;  /* 0x000000ffff113224 */ /* 0x000fe400078e00ff */
[----:B------:R-:W-:-:S05]  /*0d60*/  @P3 IMAD.MOV.U32 R5, RZ, RZ, RZ ;  /* 0x000000ffff053224 */ /* 0x000fca00078e00ff */
[----:B------:R-:W1:Y:S01]  /*0d70*/  @!P3 LDC R9, c[0x0][0xc] ;  /* 0x00000300ff09bb82 */ /* 0x000e620000000800 */
[----:B------:R-:W-:Y:S01]  /*0d80*/  ULDC UR6, c[0x0][0xc] ;  /* 0x0000030000067ab9 */ /* 0x000fe20000000800 */
[----:B------:R-:W-:Y:S02]  /*0d90*/  ULDC UR7, c[0x0][0x10] ;  /* 0x0000040000077ab9 */ /* 0x000fe40000000800 */
[----:B------:R-:W-:-:S04]  /*0da0*/  UIMAD.WIDE.U32 UR6, UR6, UR7, URZ ;  /* 0x00000007060672a5 */ /* 0x000fc8000f8e003f */
[----:B------:R-:W4:Y:S01]  /*0db0*/  LDC R8, c[0x0][0x14] ;  /* 0x00000500ff087b82 */ /* 0x000f220000000800 */
[----:B0-----:R-:W-:-:S04]  /*0dc0*/  @P3 IMAD.WIDE.U32 R2, R3, UR13, R16 ;  /* 0x0000000d03023c25 */ /* 0x001fc8000f8e0010 */
[----:B------:R-:W-:Y:S02]  /*0dd0*/  @P3 IMAD.IADD R3, R3, 0x1, R5 ;  /* 0x0000000103033824 */ /* 0x000fe400078e0205 */
[----:B------:R-:W-:Y:S02]  /*0de0*/  IMAD.MOV.U32 R5, RZ, RZ, RZ ;  /* 0x000000ffff057224 */ /* 0x000fe400078e00ff */
[----:B-1----:R-:W-:-:S04]  /*0df0*/  @!P3 IMAD.WIDE.U32 R4, R16, R9, R4 ;  /* 0x000000091004b225 */ /* 0x002fc800078e0004 */
[----:B------:R-:W-:Y:S02]  /*0e00*/  @!P3 IMAD.MOV.U32 R2, RZ, RZ, R4 ;  /* 0x000000ffff02b224 */ /* 0x000fe400078e0004 */
[C---:B----4-:R-:W-:Y:S02]  /*0e10*/  IMAD R21, R8.reuse, UR7, RZ ;  /* 0x0000000708157c24 */ /* 0x050fe4000f8e02ff */
[----:B------:R-:W-:Y:S01]  /*0e20*/  IMAD.WIDE.U32 R8, R8, UR6, RZ ;  /* 0x0000000608087c25 */ /* 0x000fe2000f8e00ff */
[----:B------:R-:W-:-:S03]  /*0e30*/  USHF.R.S32.HI UR6, URZ, 0x6, UR9 ;  /* 0x000000063f067899 */ /* 0x000fc60008011409 */
[----:B------:R-:W-:Y:S02]  /*0e40*/  @!P3 IMAD.MOV.U32 R3, RZ, RZ, R5 ;  /* 0x000000ffff03b224 */ /* 0x000fe400078e0005 */
[----:B------:R-:W-:Y:S01]  /*0e50*/  IMAD.IADD R0, R9, 0x1, R21 ;  /* 0x0000000109007824 */ /* 0x000fe200078e0215 */
[----:B------:R-:W-:Y:S06]  /*0e60*/  @P0 BRA `(.L_x_12) ;  /* 0x0000000000200947 */ /* 0x000fec0003800000 */
[----:B------:R-:W-:Y:S01]  /*0e70*/  UISETP.GE.U32.AND UP0, UPT, UR6, 0x9, UPT ;  /* 0x000000090600788c */ /* 0x000fe2000bf06070 */
[----:B------:R-:W-:Y:S01]  /*0e80*/  IADD3 R2, P0, R2, R8, RZ ;  /* 0x0000000802027210 */ /* 0x000fe20007f1e0ff */
[----:B------:R-:W-:-:S04]  /*0e90*/  UIMAD.WIDE.U32 UR4, UR6, 0x38e38e39, URZ ;  /* 0x38e38e39060478a5 */ /* 0x000fc8000f8e003f */
[----:B------:R-:W-:Y:S01]  /*0ea0*/  USHF.R.U32.HI UR5, URZ, 0x1, UR5 ;  /* 0x000000013f057899 */ /* 0x000fe20008011605 */
[----:B------:R-:W-:Y:S02]  /*0eb0*/  IMAD.X R3, R0, 0x1, R3, P0 ;  /* 0x0000000100037824 */ /* 0x000fe400000e0603 */
[----:B------:R-:W-:Y:S02]  /*0ec0*/  UMOV UR4, URZ ;  /* 0x0000003f00047c82 */ /* 0x000fe40008000000 */
[----:B------:R-:W-:Y:S02]  /*0ed0*/  @UP0 ULOP3.LUT UR4, UR5, 0x1, URZ, 0xc0, !UPT ;  /* 0x0000000105040892 */ /* 0x000fe4000f8ec03f */
[----:B------:R-:W-:-:S12]  /*0ee0*/  UIMAD UR5, UR5, -0x9, UR6 ;  /* 0xfffffff7050578a4 */ /* 0x000fd8000f8e0206 */
.L_x_12:
[----:B------:R-:W-:Y:S01]  /*0ef0*/  ISETP.GE.U32.AND P0, PT, R2, UR10, PT ;  /* 0x0000000a02007c0c */ /* 0x000fe2000bf06070 */
[----:B------:R-:W-:Y:S01]  /*0f00*/  IMAD.MOV.U32 R6, RZ, RZ, -0x1 ;  /* 0xffffffffff067424 */ /* 0x000fe200078e00ff */
[----:B------:R-:W-:Y:S01]  /*0f10*/  PRMT R20, RZ, 0x7610, R20 ;  /* 0x00007610ff147816 */ /* 0x000fe20000000014 */
[----:B------:R-:W-:Y:S01]  /*0f20*/  IMAD.MOV.U32 R4, RZ, RZ, -0x1 ;  /* 0xffffffffff047424 */ /* 0x000fe200078e00ff */
[----:B------:R-:W-:Y:S01]  /*0f30*/  ISETP.GE.U32.AND.EX P0, PT, R3, UR11, PT, P0 ;  /* 0x0000000b03007c0c */ /* 0x000fe2000bf06100 */
[----:B------:R-:W-:-:S12]  /*0f40*/  IMAD.MOV.U32 R5, RZ, RZ, -0x1 ;  /* 0xffffffffff057424 */ /* 0x000fd800078e00ff */
[----:B------:R-:W-:Y:S05]  /*0f50*/  @P0 BRA `(.L_x_13) ;  /* 0x0000000400240947 */ /* 0x000fea0003800000 */
[----:B------:R-:W0:Y:S01]  /*0f60*/  LDC.64 R28, c[0x0][0x728] ;  /* 0x0001ca00ff1c7b82 */ /* 0x000e220000000a00 */
[----:B------:R-:W-:Y:S02]  /*0f70*/  IMAD.MOV.U32 R4, RZ, RZ, R2 ;  /* 0x000000ffff047224 */ /* 0x000fe400078e0002 */
[----:B------:R-:W-:-:S05]  /*0f80*/  IMAD.MOV.U32 R5, RZ, RZ, R3 ;  /* 0x000000ffff057224 */ /* 0x000fca00078e0003 */
[----:B------:R-:W1:Y:S08]  /*0f90*/  LDC R6, c[0x0][0x730] ;  /* 0x0001cc00ff067b82 */ /* 0x000e700000000800 */
[----:B------:R-:W4:Y:S01]  /*0fa0*/  LDC.64 R30, c[0x0][0x720] ;  /* 0x0001c800ff1e7b82 */ /* 0x000f220000000a00 */
[----:B0-----:R-:W-:-:S04]  /*0fb0*/  ISETP.NE.U32.AND P0, PT, R28, RZ, PT ;  /* 0x000000ff1c00720c */ /* 0x001fc80003f05070 */
[----:B------:R-:W-:-:S13]  /*0fc0*/  ISETP.NE.AND.EX P0, PT, R29, RZ, PT, P0 ;  /* 0x000000ff1d00720c */ /* 0x000fda0003f05300 */
[----:B-1--4-:R-:W-:Y:S05]  /*0fd0*/  @!P0 BRA `(.L_x_14) ;  /* 0x0000000000288947 */ /* 0x012fea0003800000 */
[----:B------:R-:W0:Y:S02]  /*0fe0*/  LDC R23, c[0x0][0x734] ;  /* 0x0001cd00ff177b82 */ /* 0x000e240000000800 */
[----:B0-----:R-:W-:-:S05]  /*0ff0*/  IADD3 R23, P0, R2, R23, RZ ;  /* 0x0000001702177210 */ /* 0x001fca0007f1e0ff */
[----:B------:R-:W-:-:S04]  /*1000*/  IMAD.X R27, RZ, RZ, R3, P0 ;  /* 0x000000ffff1b7224 */ /* 0x000fc800000e0603 */
[----:B------:R-:W-:-:S04]  /*1010*/  IMAD.WIDE.U32 R4, R27, R28, RZ ;  /* 0x0000001c1b047225 */ /* 0x000fc800078e00ff */
[----:B------:R-:W-:-:S04]  /*1020*/  IMAD.WIDE.U32 R20, P0, R23, R29, R4 ;  /* 0x0000001d17147225 */ /* 0x000fc80007800004 */
[----:B------:R-:W-:-:S04]  /*1030*/  IMAD.WIDE.U32 R4, R23, R28, RZ ;  /* 0x0000001c17047225 */ /* 0x000fc800078e00ff */
[----:B------:R-:W-:Y:S01]  /*1040*/  IMAD.X R23, RZ, RZ, RZ, P0 ;  /* 0x000000ffff177224 */ /* 0x000fe200000e06ff */
[----:B------:R-:W-:Y:S01]  /*1050*/  IADD3 RZ, P0, R5, R20, RZ ;  /* 0x0000001405ff7210 */ /* 0x000fe20007f1e0ff */
[----:B------:R-:W-:-:S04]  /*1060*/  IMAD.MOV.U32 R22, RZ, RZ, R21 ;  /* 0x000000ffff167224 */ /* 0x000fc800078e0015 */
[----:B------:R-:W-:-:S08]  /*1070*/  IMAD.WIDE.U32.X R4, R27, R29, R22, P0 ;  /* 0x0000001d1b047225 */ /* 0x000fd000000e0416 */
.L_x_14:
[----:B------:R-:W0:Y:S01]  /*1080*/  LDC.64 R32, c[0x0][0x740] ;  /* 0x0001d000ff207b82 */ /* 0x000e220000000a00 */
[-CC-:B------:R-:W-:Y:S01]  /*1090*/  SHF.R.U64 R36, R4, R6.reuse, R5.reuse ;  /* 0x0000000604247219 */ /* 0x180fe20000001205 */
[----:B------:R-:W-:Y:S01]  /*10a0*/  IMAD.MOV.U32 R37, RZ, RZ, 0x1 ;  /* 0x00000001ff257424 */ /* 0x000fe200078e00ff */
[----:B------:R-:W-:Y:S02]  /*10b0*/  SHF.R.U32.HI R4, RZ, R6, R5 ;  /* 0x00000006ff047219 */ /* 0x000fe40000011605 */
[----:B------:R-:W-:-:S03]  /*10c0*/  IADD3 R21, P0, RZ, -R36, RZ ;  /* 0x80000024ff157210 */ /* 0x000fc60007f1e0ff */
[----:B------:R-:W1:Y:S02]  /*10d0*/  LDC R20, c[0x0][0x718] ;  /* 0x0001c600ff147b82 */ /* 0x000e640000000800 */
[----:B------:R-:W-:-:S04]  /*10e0*/  IMAD.X R5, RZ, RZ, ~R4, P0 ;  /* 0x000000ffff057224 */ /* 0x000fc800000e0e04 */
[-C--:B------:R-:W-:Y:S02]  /*10f0*/  IMAD R6, R5, R30.reuse, RZ ;  /* 0x0000001e05067224 */ /* 0x080fe400078e02ff */
[----:B------:R-:W4:Y:S01]  /*1100*/  LDC R23, c[0x0][0x708] ;  /* 0x0001c200ff177b82 */ /* 0x000f220000000800 */
[----:B------:R-:W-:-:S04]  /*1110*/  IMAD.WIDE.U32 R4, R21, R30, R2 ;  /* 0x0000001e15047225 */ /* 0x000fc800078e0002 */
[----:B------:R-:W-:-:S03]  /*1120*/  IMAD R21, R21, R31, R6 ;  /* 0x0000001f15157224 */ /* 0x000fc600078e0206 */
[----:B------:R-:W2:Y:S01]  /*1130*/  LDC R28, c[0x0][0x758] ;  /* 0x0001d600ff1c7b82 */ /* 0x000ea20000000800 */
[----:B------:R-:W-:Y:S01]  /*1140*/  IMAD.IADD R5, R5, 0x1, R21 ;  /* 0x0000000105057824 */ /* 0x000fe200078e0215 */
[----:B0-----:R-:W-:Y:S01]  /*1150*/  ISETP.NE.U32.AND P0, PT, R32, RZ, PT ;  /* 0x000000ff2000720c */ /* 0x001fe20003f05070 */
[----:B------:R-:W-:-:S03]  /*1160*/  IMAD.MOV.U32 R21, RZ, RZ, -0x1 ;  /* 0xffffffffff157424 */ /* 0x000fc600078e00ff */
[----:B------:R-:W-:Y:S02]  /*1170*/  ISETP.NE.AND.EX P0, PT, R33, RZ, PT, P0 ;  /* 0x000000ff2100720c */ /* 0x000fe40003f05300 */
[----:B------:R-:W0:Y:S01]  /*1180*/  LDC R31, c[0x0][0x700] ;  /* 0x0001c000ff1f7b82 */ /* 0x000e220000000800 */
[-CC-:B-1----:R-:W-:Y:S02]  /*1190*/  SHF.R.U64 R29, R4, R20.reuse, R5.reuse ;  /* 0x00000014041d7219 */ /* 0x182fe40000001205 */
[----:B------:R-:W-:-:S05]  /*11a0*/  SHF.R.U32.HI R4, RZ, R20, R5 ;  /* 0x00000014ff047219 */ /* 0x000fca0000011605 */
[----:B------:R-:W1:Y:S01]  /*11b0*/  LDC R30, c[0x0][0x748] ;  /* 0x0001d200ff1e7b82 */ /* 0x000e620000000800 */
[-CC-:B----4-:R-:W-:Y:S02]  /*11c0*/  SHF.R.U64 R39, R29, R23.reuse, R4.reuse ;  /* 0x000000171d277219 */ /* 0x190fe40000001204 */
[----:B------:R-:W-:-:S05]  /*11d0*/  SHF.R.U32.HI R5, RZ, R23, R4 ;  /* 0x00000017ff057219 */ /* 0x000fca0000011604 */
[----:B------:R-:W4:Y:S01]  /*11e0*/  LDC R35, c[0x0][0x738] ;  /* 0x0001ce00ff237b82 */ /* 0x000f220000000800 */
[-C--:B--2---:R-:W-:Y:S02]  /*11f0*/  SHF.L.U32 R4, R21, R28.reuse, RZ ;  /* 0x0000001c15047219 */ /* 0x084fe400000006ff */
[--C-:B------:R-:W-:Y:S02]  /*1200*/  SHF.R.U64 R38, R39, R28, R5.reuse ;  /* 0x0000001c27267219 */ /* 0x100fe40000001205 */
[----:B------:R-:W-:Y:S02]  /*1210*/  LOP3.LUT R6, RZ, R4, RZ, 0x33, !PT ;  /* 0x00000004ff067212 */ /* 0x000fe400078e33ff */
[----:B------:R-:W-:Y:S01]  /*1220*/  SHF.R.U32.HI R5, RZ, R28, R5 ;  /* 0x0000001cff057219 */ /* 0x000fe20000011605 */
[----:B------:R-:W2:Y:S01]  /*1230*/  LDC R34, c[0x0][0x710] ;  /* 0x0001c400ff227b82 */ /* 0x000ea20000000800 */
[----:B------:R-:W-:Y:S01]  /*1240*/  IMAD.MOV.U32 R4, RZ, RZ, R38 ;  /* 0x000000ffff047224 */ /* 0x000fe200078e0026 */
[----:B------:R-:W-:Y:S06]  /*1250*/  @!P0 BRA `(.L_x_15) ;  /* 0x0000000000288947 */ /* 0x000fec0003800000 */
[----:B------:R-:W3:Y:S02]  /*1260*/  LDC R23, c[0x0][0x74c] ;  /* 0x0001d300ff177b82 */ /* 0x000ee40000000800 */
[----:B---3--:R-:W-:-:S05]  /*1270*/  IADD3 R23, P0, R38, R23, RZ ;  /* 0x0000001726177210 */ /* 0x008fca0007f1e0ff */
        /* <DEDUP_REMOVED lines=8> */
.L_x_15:
[----:B-1----:R-:W-:Y:S01]  /*1300*/  SHF.R.U64 R17, R4, R30, R5 ;  /* 0x0000001e04117219 */ /* 0x002fe20000001205 */
[----:B------:R-:W-:Y:S01]  /*1310*/  @P3 IMAD R24, R25, R26, R16 ;  /* 0x0000001a19183224 */ /* 0x000fe200078e0210 */
[----:B------:R-:W-:Y:S01]  /*1320*/  LOP3.LUT R5, R39, R6, RZ, 0xc0, !PT ;  /* 0x0000000627057212 */ /* 0x000fe200078ec0ff */
[----:B0-----:R-:W-:Y:S01]  /*1330*/  VIADD R6, R31, 0xffffffff ;  /* 0xffffffff1f067836 */ /* 0x001fe20000000000 */
[----:B------:R-:W-:Y:S01]  /*1340*/  SHF.L.U32 R4, R37, R28, RZ ;  /* 0x0000001c25047219 */ /* 0x000fe200000006ff */
[----:B------:R-:W-:-:S03]  /*1350*/  IMAD.MOV R20, RZ, RZ, -R17 ;  /* 0x000000ffff147224 */ /* 0x000fc600078e0a11 */
[----:B------:R-:W-:Y:S01]  /*1360*/  LOP3.LUT R29, R29, R6, RZ, 0xc0, !PT ;  /* 0x000000061d1d7212 */ /* 0x000fe200078ec0ff */
[----:B------:R-:W-:Y:S02]  /*1370*/  IMAD R5, R4, R17, R5 ;  /* 0x0000001104057224 */ /* 0x000fe400078e0205 */
[----:B----4-:R-:W-:Y:S02]  /*1380*/  IMAD R4, R20, R35, R38 ;  /* 0x0000002314047224 */ /* 0x010fe400078e0226 */
[----:B--2---:R-:W-:Y:S02]  /*1390*/  IMAD R6, R5, R34, R24 ;  /* 0x0000002205067224 */ /* 0x004fe400078e0218 */
[----:B------:R-:W-:Y:S02]  /*13a0*/  IMAD R5, R4, R31, R29 ;  /* 0x0000001f04057224 */ /* 0x000fe400078e021d */
[----:B------:R-:W-:-:S03]  /*13b0*/  IMAD.MOV.U32 R20, RZ, RZ, 0x1 ;  /* 0x00000001ff147424 */ /* 0x000fc600078e00ff */
[----:B------:R-:W-:Y:S02]  /*13c0*/  SEL R4, R5, R6, !P3 ;  /* 0x0000000605047207 */ /* 0x000fe40005800000 */
[----:B------:R-:W-:Y:S01]  /*13d0*/  SEL R6, R6, R5, !P3 ;  /* 0x0000000506067207 */ /* 0x000fe20005800000 */
[----:B------:R-:W-:-:S07]  /*13e0*/  IMAD.MOV.U32 R5, RZ, RZ, R36 ;  /* 0x000000ffff057224 */ /* 0x000fce00078e0024 */
.L_x_13:
[----:B------:R-:W-:Y:S05]  /*13f0*/  @!P1 BRA `(.L_x_16) ;  /* 0x00000000000c9947 */ /* 0x000fea0003800000 */
[----:B------:R-:W-:Y:S01]  /*1400*/  UCGABAR_WAIT ;  /* 0x0000000000007dc7 */ /* 0x000fe20008000000 */
[----:B------:R-:W-:Y:S01]  /*1410*/  CCTL.IVALL ;  /* 0x00000000ff00798f */ /* 0x000fe20002000000 */
[----:B------:R-:W-:Y:S05]  /*1420*/  BRA `(.L_x_17) ;  /* 0x0000000000047947 */ /* 0x000fea0003800000 */
.L_x_16:
[----:B------:R-:W-:Y:S06]  /*1430*/  BAR.SYNC.DEFER_BLOCKING 0x0 ;  /* 0x0000000000007b1d */ /* 0x000fec0000010000 */
.L_x_17:
[----:B------:R-:W-:Y:S05]  /*1440*/  @!P2 BRA `(.L_x_18) ;  /* 0x000000380000a947 */ /* 0x000fea0003800000 */
[----:B------:R-:W-:-:S13]  /*1450*/  ISETP.GT.U32.AND P0, PT, R40, 0x1, PT ;  /* 0x000000012800780c */ /* 0x000fda0003f04070 */
[----:B------:R-:W-:Y:S05]  /*1460*/  @P0 EXIT ;  /* 0x000000000000094d */ /* 0x000fea0003800000 */
.L_x_19:
[----:B------:R-:W-:-:S08]  /*1470*/  NOP ;  /* 0x0000000000007918 */ /* 0x000fd00000000000 */
[----:B------:R-:W0:Y:S02]  /*1480*/  USETMAXREG.TRY_ALLOC.CTAPOOL UP0, 0xe8 ;  /* 0x000000e8000079c8 */ /* 0x000e240008000600 */
[----:B0-----:R-:W-:-:S13]  /*1490*/  PLOP3.LUT P0, PT, PT, PT, UP0, 0x80, 0x0 ;  /* 0x000000000000781c */ /* 0x001fda0003f0f008 */
[----:B------:R-:W-:Y:S05]  /*14a0*/  @!P0 BRA `(.L_x_19) ;  /* 0xfffffffc00f08947 */ /* 0x000fea000383ffff */
[----:B------:R-:W-:-:S13]  /*14b0*/  LOP3.LUT P0, RZ, R20, 0xff, RZ, 0xc0, !PT ;  /* 0x000000ff14ff7812 */ /* 0x000fda000780c0ff */
[----:B------:R-:W-:Y:S05]  /*14c0*/  @!P0 EXIT ;  /* 0x000000000000894d */ /* 0x000fea0003800000 */
[CC--:B------:R-:W-:Y:S01]  /*14d0*/  LEA.HI R16, R18.reuse, R11.reuse, RZ, 0x2 ;  /* 0x0000000b12107211 */ /* 0x0c0fe200078f10ff */
[----:B------:R-:W0:Y:S01]  /*14e0*/  S2UR UR8, SR_CgaCtaId ;  /* 0x00000000000879c3 */ /* 0x000e220000008800 */
[----:B------:R-:W-:Y:S01]  /*14f0*/  LEA.HI R18, R18, R11, RZ, 0x5 ;  /* 0x0000000b12127211 */ /* 0x000fe200078f28ff */
[----:B------:R-:W-:Y:S01]  /*1500*/  UMOV UR7, 0x400 ;  /* 0x0000040000077882 */ /* 0x000fe20000000000 */
[--C-:B------:R-:W-:Y:S01]  /*1510*/  SHF.R.S32.HI R10, RZ, 0x2, R16.reuse ;  /* 0x00000002ff0a7819 */ /* 0x100fe20000011410 */
[----:B------:R-:W-:Y:S01]  /*1520*/  UIADD3 UR9, UR12, -0x1, URZ ;  /* 0xffffffff0c097890 */ /* 0x000fe2000fffe03f */
[----:B------:R-:W-:Y:S01]  /*1530*/  SHF.R.S32.HI R17, RZ, 0x1f, R16 ;  /* 0x0000001fff117819 */ /* 0x000fe20000011410 */
[----:B------:R-:W-:Y:S01]  /*1540*/  ULDC UR18, c[0x0][0x284] ;  /* 0x0000a10000127ab9 */ /* 0x000fe20000000800 */
[----:B------:R-:W-:Y:S01]  /*1550*/  SHF.R.S32.HI R18, RZ, 0x5, R18 ;  /* 0x00000005ff127819 */ /* 0x000fe20000011412 */
[----:B------:R-:W-:Y:S01]  /*1560*/  UISETP.NE.AND UP0, UPT, UR9, URZ, UPT ;  /* 0x0000003f0900728c */ /* 0x000fe2000bf05270 */
[----:B------:R-:W-:Y:S01]  /*1570*/  LEA.HI R17, R17, R10, RZ, 0x3 ;  /* 0x0000000a11117211 */ /* 0x000fe200078f18ff */
[----:B------:R-:W-:Y:S01]  /*1580*/  USHF.L.U32 UR21, UR6, 0x1, URZ ;  /* 0x0000000106157899 */ /* 0x000fe2000800063f */
[----:B------:R-:W-:Y:S01]  /*1590*/  LOP3.LUT R16, R16, 0xfffffffc, RZ, 0xc0, !PT ;  /* 0xfffffffc10107812 */ /* 0x000fe200078ec0ff */
[----:B------:R-:W-:Y:S01]  /*15a0*/  USEL UR11, URZ, 0x1, UP0 ;  /* 0x000000013f0b7887 */ /* 0x000fe20008000000 */
[----:B------:R-:W-:-:S02]  /*15b0*/  LOP3.LUT R17, R17, 0xfffffff8, RZ, 0xc0, !PT ;  /* 0xfffffff811117812 */ /* 0x000fc400078ec0ff */
[C---:B------:R-:W-:Y:S01]  /*15c0*/  LOP3.LUT P0, RZ, R11.reuse, 0x7, RZ, 0xc0, !PT ;  /* 0x000000070bff7812 */ /* 0x040fe2000780c0ff */
[----:B------:R-:W-:Y:S01]  /*15d0*/  IMAD.IADD R16, R11, 0x1, -R16 ;  /* 0x000000010b107824 */ /* 0x000fe200078e0a10 */
[----:B------:R-:W-:Y:S01]  /*15e0*/  LOP3.LUT R68, R7, 0x1, RZ, 0xfc, !PT ;  /* 0x0000000107447812 */ /* 0x000fe200078efcff */
[----:B------:R-:W-:Y:S01]  /*15f0*/  IMAD.IADD R17, R10, 0x1, -R17 ;  /* 0x000000010a117824 */ /* 0x000fe200078e0a11 */
[----:B------:R-:W-:Y:S01]  /*1600*/  LEA.HI R10, R11, R11, RZ, 0x1 ;  /* 0x0000000b0b0a7211 */ /* 0x000fe200078f08ff */
[----:B------:R-:W-:Y:S01]  /*1610*/  IMAD.U32 R69, RZ, RZ, UR11 ;  /* 0x0000000bff457e24 */ /* 0x000fe2000f8e00ff */
[----:B------:R-:W-:Y:S01]  /*1620*/  ISETP.LT.U32.AND P0, PT, R13, 0x2, !P0 ;  /* 0x000000020d00780c */ /* 0x000fe20004701070 */
[----:B------:R-:W-:Y:S01]  /*1630*/  IMAD R20, R18, -0x10, -R17 ;  /* 0xfffffff012147824 */ /* 0x000fe200078e0a11 */
[----:B------:R-:W-:Y:S01]  /*1640*/  LOP3.LUT R10, R10, 0x3ffffe, RZ, 0xc0, !PT ;  /* 0x003ffffe0a0a7812 */ /* 0x000fe200078ec0ff */
[----:B0-----:R-:W-:Y:S01]  /*1650*/  ULEA UR7, UR8, UR7, 0x18 ;  /* 0x0000000708077291 */ /* 0x001fe2000f8ec03f */
[----:B------:R-:W-:Y:S01]  /*1660*/  SEL R19, RZ, 0x1, !P0 ;  /* 0x00000001ff137807 */ /* 0x000fe20004000000 */
[----:B------:R-:W-:Y:S01]  /*1670*/  USHF.L.U32 UR8, UR9, 0x3, URZ ;  /* 0x0000000309087899 */ /* 0x000fe2000800063f */
[----:B------:R-:W-:Y:S01]  /*1680*/  VIADD R20, R20, UR18 ;  /* 0x0000001214147c36 */ /* 0x000fe20008000000 */
[----:B------:R-:W-:Y:S01]  /*1690*/  UIADD3 UR9, UR7, 0x180, URZ ;  /* 0x0000018007097890 */ /* 0x000fe2000fffe03f */
[----:B------:R-:W-:Y:S01]  /*16a0*/  IMAD.IADD R10, R11, 0x1, -R10 ;  /* 0x000000010b0a7824 */ /* 0x000fe200078e0a0a */
[----:B------:R-:W-:-:S02]  /*16b0*/  UIADD3 UR10, UR7, 0x12180, URZ ;  /* 0x00012180070a7890 */ /* 0x000fc4000fffe03f */
[----:B------:R-:W-:Y:S01]  /*16c0*/  USHF.R.U32.HI UR9, URZ, 0x4, UR9 ;  /* 0x000000043f097899 */ /* 0x000fe20008011609 */
[----:B------:R-:W-:Y:S01]  /*16d0*/  IMAD R10, R18, 0x2, R10 ;  /* 0x00000002120a7824 */ /* 0x000fe200078e020a */
[----:B------:R-:W-:Y:S02]  /*16e0*/  USHF.R.U32.HI UR10, URZ, 0x4, UR10 ;  /* 0x000000043f0a7899 */ /* 0x000fe4000801160a */
[----:B------:R-:W-:Y:S01]  /*16f0*/  UIADD3 UR22, UR7, 0xa0, URZ ;  /* 0x000000a007167890 */ /* 0x000fe2000fffe03f */
[--C-:B------:R-:W-:Y:S01]  /*1700*/  IMAD R11, R10, 0x8, R17.reuse ;  /* 0x000000080a0b7824 */ /* 0x100fe200078e0211 */
[----:B------:R-:W-:Y:S01]  /*1710*/  ULOP3.LUT UR8, UR8, 0x8, URZ, 0xc0, !UPT ;  /* 0x0000000808087892 */ /* 0x000fe2000f8ec03f */
[----:B------:R-:W-:Y:S01]  /*1720*/  IMAD R10, R18, 0x10, R17 ;  /* 0x00000010120a7824 */ /* 0x000fe200078e0211 */
[----:B------:R-:W-:Y:S01]  /*1730*/  VIMNMX R17, RZ, UR6, PT ;  /* 0x00000006ff117c48 */ /* 0x000fe2000bfe0100 */
[----:B------:R-:W-:Y:S01]  /*1740*/  ULOP3.LUT UR9, UR9, 0x3fff, URZ, 0xc0, !UPT ;  /* 0x00003fff09097892 */ /* 0x000fe2000f8ec03f */
[----:B------:R-:W-:Y:S01]  /*1750*/  IMAD.SHL.U32 R18, R11, 0x80, RZ ;  /* 0x000000800b127824 */ /* 0x000fe200078e00ff */
[----:B------:R-:W-:Y:S01]  /*1760*/  ULOP3.LUT UR10, UR10, 0x3fff, URZ, 0xc0, !UPT ;  /* 0x00003fff0a0a7892 */ /* 0x000fe2000f8ec03f */
[----:B------:R-:W-:Y:S01]  /*1770*/  IADD3 R17, -R17, UR6, RZ ;  /* 0x0000000611117c10 */ /* 0x000fe2000fffe1ff */
[----:B------:R-:W-:Y:S01]  /*1780*/  ULEA UR12, UR12, UR22, 0x3 ;  /* 0x000000160c0c7291 */ /* 0x000fe2000f8e183f */
[----:B------:R-:W-:Y:S01]  /*1790*/  SHF.R.S32.HI R11, RZ, 0x1f, R10 ;  /* 0x0000001fff0b7819 */ /* 0x000fe2000001140a */
[----:B------:R-:W-:-:S02]  /*17a0*/  ULOP3.LUT UR23, UR8, 0x8, URZ, 0x3c, !UPT ;  /* 0x0000000808177892 */ /* 0x000fc4000f8e3c3f */
[----:B------:R-:W-:Y:S02]  /*17b0*/  ULOP3.LUT UR13, UR8, 0x18, URZ, 0x3c, !UPT ;  /* 0x00000018080d7892 */ /* 0x000fe4000f8e3c3f */
[----:B------:R-:W-:Y:S02]  /*17c0*/  ULOP3.LUT UR14, UR9, 0x10000, URZ, 0xfc, !UPT ;  /* 0x00010000090e7892 */ /* 0x000fe4000f8efc3f */
[----:B------:R-:W-:-:S12]  /*17d0*/  ULOP3.LUT UR15, UR10, 0x10000, URZ, 0xfc, !UPT ;  /* 0x000100000a0f7892 */ /* 0x000fd8000f8efc3f */
.L_x_94:
[----:B------:R-:W-:Y:S01]  /*17e0*/  SHF.L.U32 R21, R69, 0x1f, RZ ;  /* 0x0000001f45157819 */ /* 0x000fe200000006ff */
[----:B------:R-:W-:Y:S01]  /*17f0*/  IMAD.MOV.U32 R55, RZ, RZ, RZ ;  /* 0x000000ffff377224 */ /* 0x000fe200078e00ff */
[----:B------:R-:W-:Y:S02]  /*1800*/  ISETP.GE.AND P1, PT, R17, 0x1, PT ;  /* 0x000000011100780c */ /* 0x000fe40003f26270 */
[----:B0-----:R-:W0:Y:S02]  /*1810*/  SYNCS.PHASECHK.TRANS64.TRYWAIT P0, [UR12+-0x8], R21 ;  /* 0xfffff815ff0075a7 */ /* 0x001e24000800014c */
[----:B0-23-5:R-:W-:Y:S09]  /*1820*/  @!P0 BRA `(.L_x_20) ;  /* 0x0000004800108947 */ /* 0x02dff20003800000 */
.L_x_121:
[----:B------:R-:W-:Y:S02]  /*1830*/  CS2R R24, SRZ ;  /* 0x0000000000187805 */ /* 0x000fe4000001ff00 */
[----:B------:R-:W-:Y:S02]  /*1840*/  CS2R R26, SRZ ;  /* 0x00000000001a7805 */ /* 0x000fe4000001ff00 */
[----:B------:R-:W-:Y:S02]  /*1850*/  CS2R R28, SRZ ;  /* 0x00000000001c7805 */ /* 0x000fe4000001ff00 */
[----:B------:R-:W-:Y:S02]  /*1860*/  CS2R R30, SRZ ;  /* 0x00000000001e7805 */ /* 0x000fe4000001ff00 */
[----:B------:R-:W-:Y:S02]  /*1870*/  CS2R R32, SRZ ;  /* 0x0000000000207805 */ /* 0x000fe4000001ff00 */
[----:B------:R-:W-:-:S02]  /*1880*/  CS2R R34, SRZ ;  /* 0x0000000000227805 */ /* 0x000fc4000001ff00 */
        /* <DEDUP_REMOVED lines=8> */
[----:B------:R-:W-:Y:S01]  /*1910*/  CS2R R52, SRZ ;  /* 0x0000000000347805 */ /* 0x000fe2000001ff00 */
[----:B------:R-:W-:Y:S01]  /*1920*/  IMAD.MOV.U32 R54, RZ, RZ, RZ ;  /* 0x000000ffff367224 */ /* 0x000fe200078e00ff */
[----:B------:R-:W-:Y:S06]  /*1930*/  @!P1 BRA `(.L_x_21) ;  /* 0x0000000400049947 */ /* 0x000fec0003800000 */
[----:B0-----:R-:W-:Y:S01]  /*1940*/  IMAD.MOV.U32 R21, RZ, RZ, R17 ;  /* 0x000000ffff157224 */ /* 0x001fe200078e0011 */
[----:B------:R-:W-:Y:S01]  /*1950*/  UPLOP3.LUT UP0, UPT, UPT, UPT, UPT, 0x40, 0x0 ;  /* 0x000000000000789c */ /* 0x000fe20003f0e870 */
[----:B------:R-:W-:Y:S01]  /*1960*/  IMAD.U32 R60, RZ, RZ, UR4 ;  /* 0x00000004ff3c7e24 */ /* 0x000fe2000f8e00ff */
[----:B------:R-:W-:Y:S01]  /*1970*/  UMOV UR18, UR5 ;  /* 0x0000000500127c82 */ /* 0x000fe20008000000 */
[----:B------:R-:W-:-:S08]  /*1980*/  IMAD.U32 R22, RZ, RZ, UR5 ;  /* 0x00000005ff167e24 */ /* 0x000fd0000f8e00ff */
.L_x_28:
[----:B------:R-:W-:-:S13]  /*1990*/  ISETP.NE.AND P1, PT, R68, 0x3, PT ;  /* 0x000000034400780c */ /* 0x000fda0003f25270 */
[----:B------:R-:W-:Y:S05]  /*19a0*/  @!P1 BRA `(.L_x_22) ;  /* 0x0000000000049947 */ /* 0x000fea0003800000 */
[----:B------:R-:W-:Y:S01]  /*19b0*/  BPT.TRAP 0x1 ;  /* 0x000000040000795c */ /* 0x000fe20000300000 */
.L_x_22:
[----:B------:R-:W-:Y:S01]  /*19c0*/  ULEA UR8, UR18, UR7, 0x3 ;  /* 0x0000000712087291 */ /* 0x000fe2000f8e183f */
[----:B------:R-:W-:-:S08]  /*19d0*/  SHF.L.U32 R23, R60, 0x1f, RZ ;  /* 0x0000001f3c177819 */ /* 0x000fd000000006ff */
[----:B------:R0:W1:Y:S01]  /*19e0*/  SYNCS.PHASECHK.TRANS64.TRYWAIT P0, [UR8], R23 ;  /* 0x00000017ff0075a7 */ /* 0x0000620008000148 */
[----:B------:R-:W-:Y:S05]  /*19f0*/  @!P1 BRA `(.L_x_23) ;  /* 0x0000000000049947 */ /* 0x000fea0003800000 */
[----:B------:R-:W-:Y:S01]  /*1a00*/  BPT.TRAP 0x1 ;  /* 0x000000040000795c */ /* 0x000fe20000300000 */
.L_x_23:
[----:B-1----:R-:W-:Y:S05]  /*1a10*/  @P0 BRA `(.L_x_24) ;  /* 0x0000000000080947 */ /* 0x002fea0003800000 */
[----:B------:R-:W1:Y:S02]  /*1a20*/  SYNCS.PHASECHK.TRANS64.TRYWAIT P0, [UR8], R23 ;  /* 0x00000017ff0075a7 */ /* 0x000e640008000148 */
[----:B-1----:R-:W-:Y:S05]  /*1a30*/  @!P0 BRA `(.L_x_25) ;  /* 0x0000004400a48947 */ /* 0x002fea0003800000 */
.L_x_24:
[----:B------:R-:W-:Y:S02]  /*1a40*/  USHF.L.U32 UR8, UR18, 0xa, URZ ;  /* 0x0000000a12087899 */ /* 0x000fe4000800063f */
[----:B------:R-:W-:Y:S02]  /*1a50*/  ULEA UR19, UR18, UR14, 0x9 ;  /* 0x0000000e12137291 */ /* 0x000fe4000f8e483f */
[----:B------:R-:W-:Y:S02]  /*1a60*/  UIADD3 UR20, UR8, UR15, URZ ;  /* 0x0000000f08147290 */ /* 0x000fe4000fffe03f */
[----:B-1----:R-:W-:Y:S01]  /*1a70*/  LEA.HI.SX32 R56, R18, UR8, 0x1d ;  /* 0x0000000812387c11 */ /* 0x002fe2000f8feaff */
[----:B------:R-:W-:Y:S01]  /*1a80*/  UMOV UR9, 0x40000040 ;  /* 0x4000004000097882 */ /* 0x000fe20000000000 */
[----:B------:R-:W-:Y:S01]  /*1a90*/  UMOV UR11, 0x40000040 ;  /* 0x40000040000b7882 */ /* 0x000fe20000000000 */
[----:B------:R-:W-:Y:S02]  /*1aa0*/  UMOV UR8, UR19 ;  /* 0x0000001300087c82 */ /* 0x000fe40008000000 */
[----:B------:R-:W-:Y:S01]  /*1ab0*/  UMOV UR10, UR20 ;  /* 0x00000014000a7c82 */ /* 0x000fe20008000000 */
[----:B------:R-:W1:Y:S02]  /*1ac0*/  LDS.128 R56, [R56+UR7+0x36180] ;  /* 0x0361800738387984 */ /* 0x000e640008000c00 */
[----:B-1----:R-:W-:-:S06]  /*1ad0*/  WARPGROUP.ARRIVE ;  /* 0x00000000000079c5 */ /* 0x002fcc0000000000 */
[----:B------:R-:W-:Y:S01]  /*1ae0*/  HGMMA.SP.64x64x32.F32 R24, gdesc[UR8], R24, UP0, R56, 0x0 ;  /* 0x08e03800081879f0 */ /* 0x000fe2000bf00a18 */
[----:B------:R-:W-:Y:S02]  /*1af0*/  UIADD3 UR8, UR19, 0x2, URZ ;  /* 0x0000000213087890 */ /* 0x000fe4000fffe03f */
[----:B------:R-:W-:Y:S01]  /*1b00*/  UIADD3 UR10, UR20, 0x4, URZ ;  /* 0x00000004140a7890 */ /* 0x000fe2000fffe03f */
[----:B------:R-:W-:Y:S01]  /*1b10*/  UMOV UR9, 0x40000040 ;  /* 0x4000004000097882 */ /* 0x000fe20000000000 */
[----:B------:R-:W-:-:S07]  /*1b20*/  UMOV UR11, 0x40000040 ;  /* 0x40000040000b7882 */ /* 0x000fce0000000000 */
[----:B------:R-:W-:Y:S01]  /*1b30*/  HGMMA.SP.64x64x32.F32 R24, gdesc[UR8], R24, R57, 0x0 ;  /* 0x08e03900081879f0 */ /* 0x000fe20008700a18 */
        /* <DEDUP_REMOVED lines=9> */
[----:B------:R-:W-:Y:S03]  /*1bd0*/  HGMMA.SP.64x64x32.F32 R24, gdesc[UR8], R24, R59, 0x0, gsb0 ;  /* 0x08e03b00081879f0 */ /* 0x000fe60008000a18 */
[----:B------:R-:W-:Y:S02]  /*1be0*/  WARPGROUP.DEPBAR.LE gsb0, 0x0 ;  /* 0x00008000000079c5 */ /* 0x000fe40000010000 */
[----:B------:R-:W-:Y:S05]  /*1bf0*/  @!P1 BRA `(.L_x_26) ;  /* 0x0000000000049947 */ /* 0x000fea0003800000 */
[----:B------:R-:W-:Y:S01]  /*1c00*/  BPT.TRAP 0x1 ;  /* 0x000000040000795c */ /* 0x000fe20000300000 */
.L_x_26:
[----:B------:R-:W-:-:S13]  /*1c10*/  LOP3.LUT P0, RZ, R12, R19, RZ, 0xc0, !PT ;  /* 0x000000130cff7212 */ /* 0x000fda000780c0ff */
[----:B0-----:R-:W-:-:S05]  /*1c20*/  @P0 LEA R23, R22, UR7, 0x3 ;  /* 0x0000000716170c11 */ /* 0x001fca000f8e18ff */
[----:B------:R-:W-:-:S05]  /*1c30*/  @P0 VIADD R56, R23, 0x48 ;  /* 0x0000004817380836 */ /* 0x000fca0000000000 */
[----:B------:R-:W-:-:S04]  /*1c40*/  @P0 PRMT R56, R13, 0x654, R56 ;  /* 0x000006540d380816 */ /* 0x000fc80000000038 */
[----:B------:R0:W-:Y:S01]  /*1c50*/  @P0 SYNCS.ARRIVE.TRANS64.RED.A1T0 RZ, [R56+URZ], RZ ;  /* 0x000000ff38ff09a7 */ /* 0x0001e2000810043f */
[----:B------:R-:W-:-:S13]  /*1c60*/  ISETP.GT.U32.AND P0, PT, R7, 0x1, PT ;  /* 0x000000010700780c */ /* 0x000fda0003f04070 */
[----:B0-----:R-:W-:Y:S05]  /*1c70*/  @P0 BRA `(.L_x_27) ;  /* 0x0000000000040947 */ /* 0x001fea0003800000 */
[----:B------:R-:W-:Y:S01]  /*1c80*/  BPT.TRAP 0x1 ;  /* 0x000000040000795c */ /* 0x000fe20000300000 */
.L_x_27:
[----:B------:R-:W-:Y:S01]  /*1c90*/  UIADD3 UR18, UR18, 0x1, URZ ;  /* 0x0000000112127890 */ /* 0x000fe2000fffe03f */
[C---:B------:R-:W-:Y:S01]  /*1ca0*/  ISETP.GT.AND P1, PT, R21.reuse, 0x1, PT ;  /* 0x000000011500780c */ /* 0x040fe20003f24270 */
[----:B------:R-:W-:Y:S02]  /*1cb0*/  VIADD R22, R22, 0x1 ;  /* 0x0000000116167836 */ /* 0x000fe40000000000 */
[----:B------:R-:W-:Y:S01]  /*1cc0*/  UISETP.NE.AND UP0, UPT, UR18, 0x9, UPT ;  /* 0x000000091200788c */ /* 0x000fe2000bf05270 */
[----:B------:R-:W-:Y:S02]  /*1cd0*/  VIADD R21, R21, 0xffffffff ;  /* 0xffffffff15157836 */ /* 0x000fe40000000000 */
[C---:B------:R-:W-:Y:S01]  /*1ce0*/  ISETP.NE.AND P0, PT, R22.reuse, 0x9, PT ;  /* 0x000000091600780c */ /* 0x040fe20003f05270 */
[----:B------:R-:W-:Y:S02]  /*1cf0*/  USEL UR8, URZ, 0x1, UP0 ;  /* 0x000000013f087887 */ /* 0x000fe40008000000 */
[----:B------:R-:W-:Y:S01]  /*1d00*/  USEL UR18, UR18, URZ, UP0 ;  /* 0x0000003f12127287 */ /* 0x000fe20008000000 */
[----:B------:R-:W-:Y:S01]  /*1d10*/  SEL R22, R22, RZ, P0 ;  /* 0x000000ff16167207 */ /* 0x000fe20000000000 */
[----:B------:R-:W-:-:S02]  /*1d20*/  UPLOP3.LUT UP0, UPT, UPT, UPT, UPT, 0x80, 0x0 ;  /* 0x000000000000789c */ /* 0x000fc40003f0f070 */
[----:B------:R-:W-:Y:S01]  /*1d30*/  LOP3.LUT R60, R60, UR8, RZ, 0x3c, !PT ;  /* 0x000000083c3c7c12 */ /* 0x000fe2000f8e3cff */
[----:B------:R-:W-:Y:S08]  /*1d40*/  @P1 BRA `(.L_x_28) ;  /* 0xfffffffc00101947 */ /* 0x000ff0000383ffff */
.L_x_21:
[----:B0-----:R-:W-:Y:S01]  /*1d50*/  IMAD.U32 R22, RZ, RZ, UR23 ;  /* 0x00000017ff167e24 */ /* 0x001fe2000f8e00ff */
[----:B------:R-:W-:Y:S01]  /*1d60*/  SHF.L.U32 R21, R69, 0x1f, RZ ;  /* 0x0000001f45157819 */ /* 0x000fe200000006ff */
[----:B------:R-:W-:Y:S01]  /*1d70*/  UIADD3 UR5, UR5, UR21, URZ ;  /* 0x0000001505057290 */ /* 0x000fe2000fffe03f */
[----:B------:R-:W0:Y:S01]  /*1d80*/  LDC R58, c[0x0][0x288] ;  /* 0x0000a200ff3a7b82 */ /* 0x000e220000000800 */
[----:B------:R-:W-:Y:S01]  /*1d90*/  UISETP.GE.U32.AND UP1, UPT, UR21, 0x9, UPT ;  /* 0x000000091500788c */ /* 0x000fe2000bf26070 */
[----:B------:R-:W-:Y:S01]  /*1da0*/  SHF.R.S32.HI R60, RZ, 0x1f, R5 ;  /* 0x0000001fff3c7819 */ /* 0x000fe20000011405 */
[----:B------:R-:W-:Y:S02]  /*1db0*/  UISETP.GT.U32.AND UP0, UPT, UR5, 0x8, UPT ;  /* 0x000000080500788c */ /* 0x000fe4000bf04070 */
[----:B------:R-:W-:Y:S02]  /*1dc0*/  UIMAD.WIDE.U32 UR8, UR5, 0x38e38e39, URZ ;  /* 0x38e38e39050878a5 */ /* 0x000fe4000f8e003f */
[----:B------:R-:W-:Y:S01]  /*1dd0*/  UISETP.LT.U32.AND UP0, UPT, UR21, 0x9, UP0 ;  /* 0x000000091500788c */ /* 0x000fe20008701070 */
[----:B------:R1:W-:Y:S01]  /*1de0*/  SYNCS.ARRIVE.TRANS64.A1T0 RZ, [R22+UR22], RZ ;  /* 0x000000ff16ff79a7 */ /* 0x0003e20008100016 */
[----:B------:R-:W-:-:S02]  /*1df0*/  WARPGROUP.DEPBAR.LE gsb0, 0x0 ;  /* 0x00008000000079c5 */ /* 0x000fc40000010000 */
[----:B------:R-:W-:Y:S02]  /*1e00*/  USEL UR10, URZ, 0x1, !UP0 ;  /* 0x000000013f0a7887 */ /* 0x000fe4000c000000 */
[----:B------:R-:W-:Y:S02]  /*1e10*/  USHF.R.U32.HI UR8, URZ, 0x1, UR9 ;  /* 0x000000013f087899 */ /* 0x000fe40008011609 */
[----:B------:R-:W-:Y:S01]  /*1e20*/  ULOP3.LUT UR4, UR4, UR10, URZ, 0x3c, !UPT ;  /* 0x0000000a04047292 */ /* 0x000fe2000f8e3c3f */
[----:B------:R-:W4:Y:S01]  /*1e30*/  SYNCS.PHASECHK.TRANS64.TRYWAIT P0, [UR12+0x8], R21 ;  /* 0x00000815ff0075a7 */ /* 0x000f22000800014c */
[----:B------:R-:W-:Y:S02]  /*1e40*/  UIMAD UR5, UR8, -0x9, UR5 ;  /* 0xfffffff7080578a4 */ /* 0x000fe4000f8e0205 */
[----:B------:R-:W-:Y:S01]  /*1e50*/  @UP1 ULOP3.LUT UR4, UR4, 0x1, UR8, 0x78, !UPT ;  /* 0x0000000104041892 */ /* 0x000fe2000f8e7808 */
[----:B01--4-:R-:W-:Y:S11]  /*1e60*/  @!P0 BRA `(.L_x_29) ;  /* 0x0000004000b08947 */ /* 0x013ff60003800000 */
.L_x_122:
[----:B------:R-:W-:Y:S01]  /*1e70*/  ULDC.64 UR8, c[0x0][0x6d0] ;  /* 0x0001b40000087ab9 */ /* 0x000fe20000000a00 */
[----:B------:R-:W-:Y:S02]  /*1e80*/  IMAD.SHL.U32 R64, R6, 0x40, RZ ;  /* 0x0000004006407824 */ /* 0x000fe400078e00ff */
[----:B0-----:R-:W-:Y:S02]  /*1e90*/  IMAD R22, R60, UR8, RZ ;  /* 0x000000083c167c24 */ /* 0x001fe4000f8e02ff */
[C---:B------:R-:W-:Y:S01]  /*1ea0*/  IMAD.WIDE.U32 R56, R5.reuse, UR8, R10 ;  /* 0x0000000805387c25 */ /* 0x040fe2000f8e000a */
[----:B------:R-:W-:Y:S01]  /*1eb0*/  ULDC UR8, c[0x0][0x284] ;  /* 0x0000a10000087ab9 */ /* 0x000fe20000000800 */
[----:B------:R-:W-:Y:S02]  /*1ec0*/  SHF.R.S32.HI R65, RZ, 0x1f, R64 ;  /* 0x0000001fff417819 */ /* 0x000fe40000011440 */
[----:B------:R-:W-:Y:S01]  /*1ed0*/  IMAD.SHL.U32 R21, R4, 0x40, RZ ;  /* 0x0000004004157824 */ /* 0x000fe200078e00ff */
[C---:B------:R-:W-:Y:S01]  /*1ee0*/  ISETP.GE.AND P0, PT, R64.reuse, UR8, PT ;  /* 0x0000000840007c0c */ /* 0x040fe2000bf06270 */
[----:B------:R-:W-:Y:S01]  /*1ef0*/  IMAD R59, R5, UR9, R22 ;  /* 0x00000009053b7c24 */ /* 0x000fe2000f8e0216 */
[----:B------:R-:W-:Y:S01]  /*1f00*/  IADD3 R56, P1, R64, R56, RZ ;  /* 0x0000003840387210 */ /* 0x000fe20007f3e0ff */
[----:B------:R-:W-:Y:S01]  /*1f10*/  IMAD.WIDE R22, R16, 0x2, RZ ;  /* 0x0000000210167825 */ /* 0x000fe200078e02ff */
[----:B------:R-:W-:-:S02]  /*1f20*/  ISETP.GE.OR P0, PT, R21, R58, P0 ;  /* 0x0000003a1500720c */ /* 0x000fc40000706670 */
[----:B------:R-:W-:Y:S01]  /*1f30*/  IADD3.X R57, R65, R57, R59, P1, !PT ;  /* 0x0000003941397210 */ /* 0x000fe20000ffe43b */
[----:B------:R-:W-:Y:S02]  /*1f40*/  IMAD R6, R16, -0x2, R58 ;  /* 0xfffffffe10067824 */ /* 0x000fe400078e023a */
[----:B------:R-:W-:-:S04]  /*1f50*/  IMAD.WIDE R66, R4, 0x40, R22 ;  /* 0x0000004004427825 */ /* 0x000fc800078e0216 */
[----:B------:R-:W-:-:S04]  /*1f60*/  IMAD.IADD R4, R6, 0x1, -R21 ;  /* 0x0000000106047824 */ /* 0x000fc800078e0a15 */
[----:B------:R-:W-:Y:S05]  /*1f70*/  @P0 BRA `(.L_x_30) ;  /* 0x0000002400900947 */ /* 0x000fea0003800000 */
[----:B------:R-:W0:Y:S01]  /*1f80*/  LDC.64 R74, c[0x0][0x6c8] ;  /* 0x0001b200ff4a7b82 */ /* 0x000e220000000a00 */
[----:B---3-5:R-:W-:Y:S01]  /*1f90*/  FSETP.NEU.AND P0, PT, R15, RZ, PT ;  /* 0x000000ff0f00720b */ /* 0x028fe20003f0d000 */
[----:B------:R-:W-:Y:S01]  /*1fa0*/  IMAD.IADD R70, R20, 0x1, -R64 ;  /* 0x0000000114467824 */ /* 0x000fe200078e0a40 */
[----:B------:R-:W-:Y:S01]  /*1fb0*/  ISETP.GT.AND P1, PT, R4, RZ, PT ;  /* 0x000000ff0400720c */ /* 0x000fe20003f24270 */
[----:B------:R-:W-:Y:S03]  /*1fc0*/  BSSY B0, `(.L_x_30) ;  /* 0x000025f000007945 */ /* 0x000fe60003800000 */
[----:B------:R-:W-:Y:S01]  /*1fd0*/  ISETP.GT.AND P5, PT, R70, RZ, P1 ;  /* 0x000000ff4600720c */ /* 0x000fe20000fa4270 */
[-C--:B0-----:R-:W-:Y:S02]  /*1fe0*/  IMAD R6, R67, R74.reuse, RZ ;  /* 0x0000004a43067224 */ /* 0x081fe400078e02ff */
[----:B------:R-:W-:-:S04]  /*1ff0*/  IMAD.WIDE.U32 R72, R66, R74, R56 ;  /* 0x0000004a42487225 */ /* 0x000fc800078e0038 */
[----:B------:R-:W-:-:S04]  /*2000*/  IMAD R21, R66, R75, R6 ;  /* 0x0000004b42157224 */ /* 0x000fc800078e0206 */
[----:B------:R-:W-:Y:S01]  /*2010*/  IMAD.IADD R61, R73, 0x1, R21 ;  /* 0x00000001493d7824 */ /* 0x000fe200078e0215 */
[----:B------:R-:W-:Y:S06]  /*2020*/  @!P0 BRA `(.L_x_31) ;  /* 0x0000001800a48947 */ /* 0x000fec0003800000 */
[----:B------:R-:W-:Y:S01]  /*2030*/  ULDC.64 UR8, c[0x0][0x6b8] ;  /* 0x0001ae0000087ab9 */ /* 0x000fe20000000a00 */
[----:B------:R-:W-:Y:S01]  /*2040*/  ULDC.64 UR18, c[0x0][0x6b0] ;  /* 0x0001ac0000127ab9 */ /* 0x000fe20000000a00 */
[----:B------:R-:W-:Y:S01]  /*2050*/  IMAD.WIDE.U32 R22, R5, UR8, R10 ;  /* 0x0000000805167c25 */ /* 0x000fe2000f8e000a */
[----:B------:R-:W-:Y:S01]  /*2060*/  ULDC.64 UR24, c[0x0][0x6a8] ;  /* 0x0001aa0000187ab9 */ /* 0x000fe20000000a00 */
[----:B------:R-:W0:Y:S01]  /*2070*/  LDC.64 R62, c[0x0][0x6b0] ;  /* 0x0001ac00ff3e7b82 */ /* 0x000e220000000a00 */
[----:B------:R-:W-:Y:S01]  /*2080*/  ULDC.64 UR10, c[0x0][0x6c0] ;  /* 0x0001b000000a7ab9 */ /* 0x000fe20000000a00 */
[----:B------:R-:W-:Y:S01]  /*2090*/  IMAD R6, R60, UR8, RZ ;  /* 0x000000083c067c24 */ /* 0x000fe2000f8e02ff */
[----:B------:R-:W-:Y:S01]  /*20a0*/  IADD3 R56, P0, R64, R22, RZ ;  /* 0x0000001640387210 */ /* 0x000fe20007f1e0ff */
[----:B------:R-:W-:Y:S02]  /*20b0*/  IMAD R21, R67, UR18, RZ ;  /* 0x0000001243157c24 */ /* 0x000fe4000f8e02ff */
[----:B------:R-:W-:-:S02]  /*20c0*/  IMAD R71, R5, UR9, R6 ;  /* 0x0000000905477c24 */ /* 0x000fc4000f8e0206 */
[----:B------:R-:W-:-:S03]  /*20d0*/  IMAD R67, R66, UR19, R21 ;  /* 0x0000001342437c24 */ /* 0x000fc6000f8e0215 */
[----:B------:R-:W-:-:S03]  /*20e0*/  IADD3.X R57, R65, R23, R71, P0, !PT ;  /* 0x0000001741397210 */ /* 0x000fc600007fe447 */
[----:B------:R-:W-:-:S04]  /*20f0*/  IMAD.WIDE.U32 R22, R66, UR18, R56 ;  /* 0x0000001242167c25 */ /* 0x000fc8000f8e0038 */
[----:B------:R-:W-:Y:S01]  /*2100*/  IMAD.IADD R21, R23, 0x1, R67 ;  /* 0x0000000117157824 */ /* 0x000fe200078e0243 */
[----:B------:R-:W-:-:S04]  /*2110*/  LEA R58, P0, R22, UR24, 0x2 ;  /* 0x00000018163a7c11 */ /* 0x000fc8000f8010ff */
[----:B------:R-:W-:-:S05]  /*2120*/  LEA.HI.X R59, R22, UR25, R21, 0x2, P0 ;  /* 0x00000019163b7c11 */ /* 0x000fca00080f1415 */
[----:B------:R-:W3:Y:S01]  /*2130*/  @P5 LDG.E.LTC128B R6, desc[UR16][R58.64] ;  /* 0x000000103a065981 */ /* 0x000ee2000c1e1920 */
[----:B------:R-:W-:Y:S01]  /*2140*/  IMAD.WIDE.U32 R22, R66, UR18, R64 ;  /* 0x0000001242167c25 */ /* 0x000fe2000f8e0040 */
[----:B------:R-:W-:Y:S01]  /*2150*/  LEA R60, P0, R72, UR10, 0x2 ;  /* 0x0000000a483c7c11 */ /* 0x000fe2000f8010ff */
[----:B------:R-:W-:Y:S01]  /*2160*/  BSSY B1, `(.L_x_32) ;  /* 0x0000016000017945 */ /* 0x000fe20003800000 */
[----:B------:R-:W-:Y:S02]  /*2170*/  IADD3 R22, P2, R10, R22, RZ ;  /* 0x000000160a167210 */ /* 0x000fe40007f5e0ff */
[----:B------:R-:W-:Y:S01]  /*2180*/  LEA.HI.X R61, R72, UR11, R61, 0x2, P0 ;  /* 0x0000000b483d7c11 */ /* 0x000fe200080f143d */
[----:B0-----:R-:W-:Y:S01]  /*2190*/  IMAD.WIDE.U32 R72, R66, UR18, R62 ;  /* 0x0000001242487c25 */ /* 0x001fe2000f8e003e */
[----:B------:R-:W-:Y:S02]  /*21a0*/  ISETP.GT.AND P0, PT, R4, 0x1, PT ;  /* 0x000000010400780c */ /* 0x000fe40003f04270 */
[----:B------:R-:W-:Y:S01]  /*21b0*/  IADD3.X R23, R11, R67, R23, P2, !PT ;  /* 0x000000430b177210 */ /* 0x000fe200017fe417 */
[----:B------:R-:W-:Y:S01]  /*21c0*/  IMAD.IADD R79, R67, 0x1, R73 ;  /* 0x00000001434f7824 */ /* 0x000fe200078e0249 */
[----:B------:R-:W-:-:S02]  /*21d0*/  ISETP.GT.AND P2, PT, R70, RZ, P0 ;  /* 0x000000ff4600720c */ /* 0x000fc40000744270 */
[----:B------:R-:W-:Y:S01]  /*21e0*/  LEA R62, P4, R74, R60, 0x2 ;  /* 0x0000003c4a3e7211 */ /* 0x000fe200078810ff */
[----:B------:R-:W-:-:S04]  /*21f0*/  IMAD.WIDE.U32 R22, R5, UR8, R22 ;  /* 0x0000000805167c25 */ /* 0x000fc8000f8e0016 */
[----:B---3--:R-:W-:-:S04]  /*2200*/  FMUL R21, R6, R15 ;  /* 0x0000000f06157220 */ /* 0x008fc80000400000 */
[----:B--2---:R-:W-:Y:S01]  /*2210*/  FFMA R77, R24, R14, R21 ;  /* 0x0000000e184d7223 */ /* 0x004fe20000000015 */
[----:B------:R-:W-:Y:S01]  /*2220*/  IADD3 R24, P6, R56, R72, RZ ;  /* 0x0000004838187210 */ /* 0x000fe20007fde0ff */
[----:B------:R-:W-:-:S03]  /*2230*/  IMAD.IADD R21, R71, 0x1, R23 ;  /* 0x0000000147157824 */ /* 0x000fc600078e0217 */
[----:B------:R0:W-:Y:S01]  /*2240*/  @P5 STG.E desc[UR16][R60.64], R77 ;  /* 0x0000004d3c005986 */ /* 0x0001e2000c101910 */
[----:B------:R-:W-:Y:S01]  /*2250*/  IMAD.X R57, R79, 0x1, R57, P6 ;  /* 0x000000014f397824 */ /* 0x000fe200030e0639 */
[----:B------:R-:W-:Y:S02]  /*2260*/  LEA R66, P6, R22, UR24, 0x2 ;  /* 0x0000001816427c11 */ /* 0x000fe4000f8c10ff */
[----:B------:R-:W-:Y:S02]  /*2270*/  LEA R56, P5, R24, UR24, 0x2 ;  /* 0x0000001818387c11 */ /* 0x000fe4000f8a10ff */
[----:B------:R-:W-:Y:S02]  /*2280*/  LEA.HI.X R67, R22, UR25, R21, 0x2, P6 ;  /* 0x0000001916437c11 */ /* 0x000fe4000b0f1415 */
[----:B------:R-:W-:Y:S01]  /*2290*/  LEA.HI.X R57, R24, UR25, R57, 0x2, P5 ;  /* 0x0000001918397c11 */ /* 0x000fe2000a8f1439 */
[----:B------:R-:W-:Y:S08]  /*22a0*/  @!P2 BRA `(.L_x_33) ;  /* 0x000000000004a947 */ /* 0x000ff00003800000 */
[----:B------:R1:W5:Y:S02]  /*22b0*/  LDG.E.LTC128B R6, desc[UR16][R56.64] ;  /* 0x0000001038067981 */ /* 0x000364000c1e1920 */
.L_x_33:
[----:B------:R-:W-:Y:S05]  /*22c0*/  BSYNC B1 ;  /* 0x0000000000017941 */ /* 0x000fea0003800000 */
.L_x_32:
[----:B-----5:R-:W-:Y:S01]  /*22d0*/  FMUL R24, R6, R15 ;  /* 0x0000000f06187220 */ /* 0x020fe20000400000 */
[----:B------:R-:W-:Y:S01]  /*22e0*/  LEA.HI.X R63, R74, R61, R75, 0x2, P4 ;  /* 0x0000003d4a3f7211 */ /* 0x000fe200020f144b */
[----:B------:R-:W-:Y:S01]  /*22f0*/  BSSY B1, `(.L_x_34) ;  /* 0x0000008000017945 */ /* 0x000fe20003800000 */
[----:B------:R-:W-:Y:S01]  /*2300*/  ISETP.GT.AND P1, PT, R70, 0x8, P1 ;  /* 0x000000084600780c */ /* 0x000fe20000f24270 */
[----:B------:R-:W-:Y:S01]  /*2310*/  FFMA R25, R25, R14, R24 ;  /* 0x0000000e19197223 */ /* 0x000fe20000000018 */
[----:B------:R-:W-:-:S04]  /*2320*/  IADD3 R22, P5, P6, R10, R72, R64 ;  /* 0x000000480a167210 */ /* 0x000fc80007ebe040 */
[----:B------:R2:W-:Y:S01]  /*2330*/  @P2 STG.E desc[UR16][R62.64], R25 ;  /* 0x000000193e002986 */ /* 0x0005e2000c101910 */
[----:B------:R-:W-:-:S06]  /*2340*/  IADD3.X R23, R11, R79, R65, P5, P6 ;  /* 0x0000004f0b177210 */ /* 0x000fcc0002fec441 */
[----:B------:R-:W-:Y:S05]  /*2350*/  @!P1 BRA `(.L_x_35) ;  /* 0x0000000000049947 */ /* 0x000fea0003800000 */
[----:B------:R3:W5:Y:S02]  /*2360*/  LDG.E.LTC128B R6, desc[UR16][R66.64+0x20] ;  /* 0x0000201042067981 */ /* 0x000764000c1e1920 */
.L_x_35:
[----:B------:R-:W-:Y:S05]  /*2370*/  BSYNC B1 ;  /* 0x0000000000017941 */ /* 0x000fea0003800000 */
.L_x_34:
[----:B------:R-:W-:-:S04]  /*2380*/  IMAD.WIDE.U32 R22, R5, UR8, R22 ;  /* 0x0000000805167c25 */ /* 0x000fc8000f8e0016 */
[----:B-----5:R-:W-:Y:S01]  /*2390*/  FMUL R21, R6, R15 ;  /* 0x0000000f06157220 */ /* 0x020fe20000400000 */
[----:B------:R-:W-:Y:S01]  /*23a0*/  ISETP.GT.AND P0, PT, R70, 0x8, P0 ;  /* 0x000000084600780c */ /* 0x000fe20000704270 */
[----:B------:R-:W-:Y:S01]  /*23b0*/  USHF.L.U64.HI UR11, UR18, 0x5, UR19 ;  /* 0x00000005120b7899 */ /* 0x000fe20008010213 */
[----:B------:R-:W-:Y:S01]  /*23c0*/  IMAD.IADD R5, R71, 0x1, R23 ;  /* 0x0000000147057824 */ /* 0x000fe200078e0217 */
[----:B------:R-:W-:Y:S01]  /*23d0*/  LEA R24, P5, R22, UR24, 0x2 ;  /* 0x0000001816187c11 */ /* 0x000fe2000f8a10ff */
[----:B------:R-:W-:Y:S01]  /*23e0*/  FFMA R21, R26, R14, R21 ;  /* 0x0000000e1a157223 */ /* 0x000fe20000000015 */
[----:B------:R-:W-:Y:S01]  /*23f0*/  @P1 IMAD.MOV.U32 R23, RZ, RZ, R61 ;  /* 0x000000ffff171224 */ /* 0x000fe200078e003d */
[----:B------:R-:W-:Y:S01]  /*2400*/  ISETP.GT.AND P2, PT, R4, 0x8, PT ;  /* 0x000000080400780c */ /* 0x000fe20003f44270 */
[----:B------:R-:W-:Y:S01]  /*2410*/  USHF.L.U32 UR10, UR18, 0x5, URZ ;  /* 0x00000005120a7899 */ /* 0x000fe2000800063f */
[----:B--2---:R-:W-:Y:S01]  /*2420*/  LEA.HI.X R25, R22, UR25, R5, 0x2, P5 ;  /* 0x0000001916197c11 */ /* 0x004fe2000a8f1405 */
[----:B------:R-:W-:Y:S01]  /*2430*/  @P1 IMAD.MOV.U32 R22, RZ, RZ, R60 ;  /* 0x000000ffff161224 */ /* 0x000fe200078e003c */
[----:B------:R-:W-:Y:S01]  /*2440*/  BSSY B1, `(.L_x_36) ;  /* 0x0000005000017945 */ /* 0x000fe20003800000 */
[----:B------:R-:W-:-:S03]  /*2450*/  ISETP.GT.AND P4, PT, R70, RZ, P2 ;  /* 0x000000ff4600720c */ /* 0x000fc60001784270 */
[----:B------:R2:W-:Y:S01]  /*2460*/  @P1 STG.E desc[UR16][R22.64+0x20], R21 ;  /* 0x0000201516001986 */ /* 0x0005e2000c101910 */
[----:B------:R-:W-:Y:S09]  /*2470*/  @!P0 BRA `(.L_x_37) ;  /* 0x0000000000048947 */ /* 0x000ff20003800000 */
[----:B------:R4:W5:Y:S02]  /*2480*/  LDG.E.LTC128B R6, desc[UR16][R24.64+0x20] ;  /* 0x0000201018067981 */ /* 0x000964000c1e1920 */
.L_x_37:
[----:B------:R-:W-:Y:S05]  /*2490*/  BSYNC B1 ;  /* 0x0000000000017941 */ /* 0x000fea0003800000 */
.L_x_36:
[----:B--2--5:R-:W-:Y:S01]  /*24a0*/  FMUL R22, R6, R15 ;  /* 0x0000000f06167220 */ /* 0x024fe20000400000 */
[----:B----4-:R-:W-:Y:S01]  /*24b0*/  IADD3 R24, P1, R58, UR10, RZ ;  /* 0x0000000a3a187c10 */ /* 0x010fe2000ff3e0ff */
[----:B------:R-:W-:Y:S02]  /*24c0*/  IMAD.MOV.U32 R72, RZ, RZ, R6 ;  /* 0x000000ffff487224 */ /* 0x000fe400078e0006 */
[----:B------:R-:W-:Y:S01]  /*24d0*/  FFMA R21, R27, R14, R22 ;  /* 0x0000000e1b157223 */ /* 0x000fe20000000016 */
[----:B------:R-:W-:-:S04]  /*24e0*/  IADD3.X R25, R59, UR11, RZ, P1, !PT ;  /* 0x0000000b3b197c10 */ /* 0x000fc80008ffe4ff */
[----:B------:R2:W-:Y:S04]  /*24f0*/  @P0 STG.E desc[UR16][R62.64+0x20], R21 ;  /* 0x000020153e000986 */ /* 0x0005e8000c101910 */
[----:B------:R-:W4:Y:S01]  /*2500*/  @P4 LDG.E.LTC128B R72, desc[UR16][R24.64] ;  /* 0x0000001018484981 */ /* 0x000f22000c1e1920 */
[C---:B------:R-:W-:Y:S01]  /*2510*/  IMAD.SHL.U32 R22, R74.reuse, 0x20, RZ ;  /* 0x000000204a167824 */ /* 0x040fe200078e00ff */
[----:B------:R-:W-:Y:S01]  /*2520*/  SHF.L.U64.HI R6, R74, 0x5, R75 ;  /* 0x000000054a067819 */ /* 0x000fe2000001024b */
[----:B------:R-:W-:Y:S01]  /*2530*/  BSSY B1, `(.L_x_38) ;  /* 0x000000c000017945 */ /* 0x000fe20003800000 */
[----:B------:R-:W-:Y:S02]  /*2540*/  ISETP.GT.AND P0, PT, R4, 0x9, PT ;  /* 0x000000090400780c */ /* 0x000fe40003f04270 */
[----:B------:R-:W-:-:S02]  /*2550*/  IADD3 R26, P5, R22, R60, RZ ;  /* 0x0000003c161a7210 */ /* 0x000fc40007fbe0ff */
[----:B------:R-:W-:-:S03]  /*2560*/  ISETP.GT.AND P1, PT, R70, RZ, P0 ;  /* 0x000000ff4600720c */ /* 0x000fc60000724270 */
[----:B------:R-:W-:Y:S01]  /*2570*/  IMAD.X R27, R6, 0x1, R61, P5 ;  /* 0x00000001061b7824 */ /* 0x000fe200028e063d */
[----:B------:R-:W-:-:S04]  /*2580*/  IADD3 R64, P5, R56, UR10, RZ ;  /* 0x0000000a38407c10 */ /* 0x000fc8000ffbe0ff */
[----:B------:R-:W-:Y:S01]  /*2590*/  IADD3.X R65, R57, UR11, RZ, P5, !PT ;  /* 0x0000000b39417c10 */ /* 0x000fe2000affe4ff */
[----:B----4-:R-:W-:-:S04]  /*25a0*/  FMUL R5, R72, R15 ;  /* 0x0000000f48057220 */ /* 0x010fc80000400000 */
[----:B------:R-:W-:-:S05]  /*25b0*/  FFMA R5, R28, R14, R5 ;  /* 0x0000000e1c057223 */ /* 0x000fca0000000005 */
[----:B------:R2:W-:Y:S01]  /*25c0*/  @P4 STG.E desc[UR16][R26.64], R5 ;  /* 0x000000051a004986 */ /* 0x0005e2000c101910 */
[----:B------:R-:W-:Y:S05]  /*25d0*/  @!P1 BRA `(.L_x_39) ;  /* 0x0000000000049947 */ /* 0x000fea0003800000 */
[----:B------:R4:W5:Y:S02]  /*25e0*/  LDG.E.LTC128B R72, desc[UR16][R64.64] ;  /* 0x0000001040487981 */ /* 0x000964000c1e1920 */
.L_x_39:
[----:B------:R-:W-:Y:S05]  /*25f0*/  BSYNC B1 ;  /* 0x0000000000017941 */ /* 0x000fea0003800000 */
.L_x_38:
[----:B------:R-:W-:Y:S01]  /*2600*/  UIADD3 UR8, UP0, UR10, 0x20, URZ ;  /* 0x000000200a087890 */ /* 0x000fe2000ff1e03f */
[----:B------:R-:W-:Y:S01]  /*2610*/  ISETP.GT.AND P2, PT, R70, 0x8, P2 ;  /* 0x000000084600780c */ /* 0x000fe20001744270 */
[----:B-----5:R-:W-:Y:S01]  /*2620*/  FMUL R74, R72, R15 ;  /* 0x0000000f484a7220 */ /* 0x020fe20000400000 */
[----:B---3--:R-:W-:Y:S01]  /*2630*/  IADD3 R66, P4, R22, R62, RZ ;  /* 0x0000003e16427210 */ /* 0x008fe20007f9e0ff */
[----:B------:R-:W-:Y:S02]  /*2640*/  UIADD3.X UR9, URZ, UR11, URZ, UP0, !UPT ;  /* 0x0000000b3f097290 */ /* 0x000fe400087fe43f */
[----:B------:R-:W-:Y:S01]  /*2650*/  IADD3 R28, P5, R58, UR8, RZ ;  /* 0x000000083a1c7c10 */ /* 0x000fe2000ffbe0ff */
[----:B------:R-:W-:Y:S01]  /*2660*/  FFMA R71, R29, R14, R74 ;  /* 0x0000000e1d477223 */ /* 0x000fe2000000004a */
[----:B------:R-:W-:Y:S02]  /*2670*/  IMAD.X R67, R6, 0x1, R63, P4 ;  /* 0x0000000106437824 */ /* 0x000fe400020e063f */
[----:B------:R-:W-:-:S03]  /*2680*/  IADD3.X R29, R59, UR9, RZ, P5, !PT ;  /* 0x000000093b1d7c10 */ /* 0x000fc6000affe4ff */
[----:B------:R3:W-:Y:S04]  /*2690*/  @P1 STG.E desc[UR16][R66.64], R71 ;  /* 0x0000004742001986 */ /* 0x0007e8000c101910 */
[----:B------:R-:W4:Y:S01]  /*26a0*/  @P2 LDG.E.LTC128B R72, desc[UR16][R28.64] ;  /* 0x000000101c482981 */ /* 0x000f22000c1e1920 */
[----:B--2---:R-:W-:Y:S01]  /*26b0*/  IADD3 R21, P1, R22, 0x20, RZ ;  /* 0x0000002016157810 */ /* 0x004fe20007f3e0ff */
[----:B------:R-:W-:Y:S01]  /*26c0*/  BSSY B1, `(.L_x_40) ;  /* 0x000000c000017945 */ /* 0x000fe20003800000 */
[----:B------:R-:W-:Y:S02]  /*26d0*/  ISETP.GT.AND P4, PT, R70, 0x8, P0 ;  /* 0x000000084600780c */ /* 0x000fe40000784270 */
[----:B------:R-:W-:Y:S01]  /*26e0*/  IADD3 R58, P5, R21, R60, RZ ;  /* 0x0000003c153a7210 */ /* 0x000fe20007fbe0ff */
[----:B------:R-:W-:Y:S01]  /*26f0*/  IMAD.X R5, RZ, RZ, R6, P1 ;  /* 0x000000ffff057224 */ /* 0x000fe200008e0606 */
[----:B-1----:R-:W-:-:S03]  /*2700*/  IADD3 R56, P0, R56, UR8, RZ ;  /* 0x0000000838387c10 */ /* 0x002fc6000ff1e0ff */
[----:B------:R-:W-:Y:S01]  /*2710*/  IMAD.X R59, R5, 0x1, R61, P5 ;  /* 0x00000001053b7824 */ /* 0x000fe200028e063d */
[----:B------:R-:W-:Y:S01]  /*2720*/  IADD3.X R57, R57, UR9, RZ, P0, !PT ;  /* 0x0000000939397c10 */ /* 0x000fe200087fe4ff */
[----:B----4-:R-:W-:-:S04]  /*2730*/  FMUL R23, R72, R15 ;  /* 0x0000000f48177220 */ /* 0x010fc80000400000 */
[----:B------:R-:W-:-:S05]  /*2740*/  FFMA R23, R30, R14, R23 ;  /* 0x0000000e1e177223 */ /* 0x000fca0000000017 */
[----:B------:R3:W-:Y:S01]  /*2750*/  @P2 STG.E desc[UR16][R58.64], R23 ;  /* 0x000000173a002986 */ /* 0x0007e2000c101910 */
[----:B------:R-:W-:Y:S05]  /*2760*/  @!P4 BRA `(.L_x_41) ;  /* 0x000000000004c947 */ /* 0x000fea0003800000 */
[----:B------:R1:W5:Y:S02]  /*2770*/  LDG.E.LTC128B R72, desc[UR16][R56.64] ;  /* 0x0000001038487981 */ /* 0x000364000c1e1920 */
.L_x_41:
[----:B------:R-:W-:Y:S05]  /*2780*/  BSYNC B1 ;  /* 0x0000000000017941 */ /* 0x000fea0003800000 */
.L_x_40:
[----:B------:R-:W-:Y:S01]  /*2790*/  IADD3 R28, P2, R21, R62, RZ ;  /* 0x0000003e151c7210 */ /* 0x000fe20007f5e0ff */
[----:B-----5:R-:W-:Y:S01]  /*27a0*/  FMUL R30, R72, R15 ;  /* 0x0000000f481e7220 */ /* 0x020fe20000400000 */
[C---:B------:R-:W-:Y:S01]  /*27b0*/  ISETP.GT.AND P1, PT, R4.reuse, 0x10, PT ;  /* 0x000000100400780c */ /* 0x040fe20003f24270 */
[----:B------:R-:W-:Y:S01]  /*27c0*/  BSSY B1, `(.L_x_42) ;  /* 0x000000b000017945 */ /* 0x000fe20003800000 */
[----:B------:R-:W-:Y:S01]  /*27d0*/  ISETP.GT.AND P0, PT, R4, 0x11, PT ;  /* 0x000000110400780c */ /* 0x000fe20003f04270 */
[----:B---3--:R-:W-:Y:S01]  /*27e0*/  FFMA R23, R31, R14, R30 ;  /* 0x0000000e1f177223 */ /* 0x008fe2000000001e */
[----:B------:R-:W-:Y:S01]  /*27f0*/  IMAD.X R29, R5, 0x1, R63, P2 ;  /* 0x00000001051d7824 */ /* 0x000fe200010e063f */
[----:B------:R-:W-:Y:S02]  /*2800*/  ISETP.GT.AND P5, PT, R70, RZ, P1 ;  /* 0x000000ff4600720c */ /* 0x000fe40000fa4270 */
[----:B------:R-:W-:Y:S02]  /*2810*/  IADD3 R30, P2, R24, UR10, RZ ;  /* 0x0000000a181e7c10 */ /* 0x000fe4000ff5e0ff */
[----:B------:R2:W-:Y:S01]  /*2820*/  @P4 STG.E desc[UR16][R28.64], R23 ;  /* 0x000000171c004986 */ /* 0x0005e2000c101910 */
[----:B-1----:R-:W-:-:S02]  /*2830*/  IADD3 R56, P6, R26, R22, RZ ;  /* 0x000000161a387210 */ /* 0x002fc40007fde0ff */
[----:B------:R-:W-:-:S06]  /*2840*/  IADD3.X R31, R25, UR11, RZ, P2, !PT ;  /* 0x0000000b191f7c10 */ /* 0x000fcc00097fe4ff */
[----:B------:R-:W-:Y:S05]  /*2850*/  @!P5 BRA `(.L_x_43) ;  /* 0x000000000004d947 */ /* 0x000fea0003800000 */
[----:B------:R1:W5:Y:S02]  /*2860*/  LDG.E.LTC128B R72, desc[UR16][R30.64] ;  /* 0x000000101e487981 */ /* 0x000364000c1e1920 */
.L_x_43:
[----:B------:R-:W-:Y:S05]  /*2870*/  BSYNC B1 ;  /* 0x0000000000017941 */ /* 0x000fea0003800000 */
.L_x_42:
[----:B--2--5:R-:W-:Y:S01]  /*2880*/  FMUL R23, R72, R15 ;  /* 0x0000000f48177220 */ /* 0x024fe20000400000 */
[----:B------:R-:W-:Y:S01]  /*2890*/  IMAD.X R57, R27, 0x1, R6, P6 ;  /* 0x000000011b397824 */ /* 0x000fe200030e0606 */
[----:B------:R-:W-:Y:S01]  /*28a0*/  ISETP.GT.AND P2, PT, R70, RZ, P0 ;  /* 0x000000ff4600720c */ /* 0x000fe20000744270 */
[----:B------:R-:W-:Y:S01]  /*28b0*/  BSSY B1, `(.L_x_44) ;  /* 0x0000008000017945 */ /* 0x000fe20003800000 */
[----:B------:R-:W-:Y:S01]  /*28c0*/  FFMA R23, R32, R14, R23 ;  /* 0x0000000e20177223 */ /* 0x000fe20000000017 */
[----:B------:R-:W-:Y:S02]  /*28d0*/  IADD3 R28, P6, R64, UR10, RZ ;  /* 0x0000000a401c7c10 */ /* 0x000fe4000ffde0ff */
[----:B------:R-:W-:Y:S02]  /*28e0*/  IADD3 R58, P4, R66, R22, RZ ;  /* 0x00000016423a7210 */ /* 0x000fe40007f9e0ff */
[----:B------:R2:W-:Y:S01]  /*28f0*/  @P5 STG.E desc[UR16][R56.64], R23 ;  /* 0x0000001738005986 */ /* 0x0005e2000c101910 */
[----:B------:R-:W-:-:S05]  /*2900*/  IADD3.X R29, R65, UR11, RZ, P6, !PT ;  /* 0x0000000b411d7c10 */ /* 0x000fca000b7fe4ff */
[----:B------:R-:W-:Y:S05]  /*2910*/  @!P2 BRA `(.L_x_45) ;  /* 0x000000000004a947 */ /* 0x000fea0003800000 */
[----:B------:R3:W5:Y:S02]  /*2920*/  LDG.E.LTC128B R72, desc[UR16][R28.64] ;  /* 0x000000101c487981 */ /* 0x000764000c1e1920 */
.L_x_45:
[----:B------:R-:W-:Y:S05]  /*2930*/  BSYNC B1 ;  /* 0x0000000000017941 */ /* 0x000fea0003800000 */
.L_x_44:
[----:B-----5:R-:W-:Y:S01]  /*2940*/  FMUL R32, R72, R15 ;  /* 0x0000000f48207220 */ /* 0x020fe20000400000 */
[----:B------:R-:W-:Y:S01]  /*2950*/  IMAD.X R59, R67, 0x1, R6, P4 ;  /* 0x00000001433b7824 */ /* 0x000fe200020e0606 */
[----:B------:R-:W-:Y:S01]  /*2960*/  ISETP.GT.AND P1, PT, R70, 0x8, P1 ;  /* 0x000000084600780c */ /* 0x000fe20000f24270 */
        /* <DEDUP_REMOVED lines=8> */
.L_x_47:
[----:B------:R-:W-:Y:S05]  /*29f0*/  BSYNC B1 ;  /* 0x0000000000017941 */ /* 0x000fea0003800000 */
.L_x_46:
[----:B--2--5:R-:W-:Y:S01]  /*2a00*/  FMUL R23, R72, R15 ;  /* 0x0000000f48177220 */ /* 0x024fe20000400000 */
[----:B----4-:R-:W-:Y:S01]  /*2a10*/  IMAD.X R33, R5, 0x1, R27, P5 ;  /* 0x0000000105217824 */ /* 0x010fe200028e061b */
[----:B------:R-:W-:Y:S01]  /*2a20*/  ISETP.GT.AND P2, PT, R70, 0x8, P0 ;  /* 0x000000084600780c */ /* 0x000fe20000744270 */
[----:B------:R-:W-:Y:S01]  /*2a30*/  BSSY B1, `(.L_x_48) ;  /* 0x0000007000017945 */ /* 0x000fe20003800000 */
[----:B------:R-:W-:Y:S01]  /*2a40*/  FFMA R23, R34, R14, R23 ;  /* 0x0000000e22177223 */ /* 0x000fe20000000017 */
[----:B0-----:R-:W-:-:S04]  /*2a50*/  IADD3 R24, P0, R64, UR8, RZ ;  /* 0x0000000840187c10 */ /* 0x001fc8000ff1e0ff */
[----:B------:R0:W-:Y:S01]  /*2a60*/  @P1 STG.E desc[UR16][R32.64], R23 ;  /* 0x0000001720001986 */ /* 0x0001e2000c101910 */
[----:B------:R-:W-:-:S05]  /*2a70*/  IADD3.X R25, R65, UR9, RZ, P0, !PT ;  /* 0x0000000941197c10 */ /* 0x000fca00087fe4ff */
[----:B------:R-:W-:Y:S05]  /*2a80*/  @!P2 BRA `(.L_x_49) ;  /* 0x000000000004a947 */ /* 0x000fea0003800000 */
[----:B------:R2:W5:Y:S02]  /*2a90*/  LDG.E.LTC128B R72, desc[UR16][R24.64] ;  /* 0x0000001018487981 */ /* 0x000564000c1e1920 */
.L_x_49:
[----:B------:R-:W-:Y:S05]  /*2aa0*/  BSYNC B1 ;  /* 0x0000000000017941 */ /* 0x000fea0003800000 */
.L_x_48:
[----:B--2---:R-:W-:Y:S01]  /*2ab0*/  IADD3 R24, P5, R21, R66, RZ ;  /* 0x0000004215187210 */ /* 0x004fe20007fbe0ff */
[----:B-----5:R-:W-:Y:S01]  /*2ac0*/  FMUL R26, R72, R15 ;  /* 0x0000000f481a7220 */ /* 0x020fe20000400000 */
[C---:B------:R-:W-:Y:S01]  /*2ad0*/  ISETP.GT.AND P1, PT, R4.reuse, 0x18, PT ;  /* 0x000000180400780c */ /* 0x040fe20003f24270 */
[----:B------:R-:W-:Y:S01]  /*2ae0*/  BSSY B1, `(.L_x_50) ;  /* 0x000000b000017945 */ /* 0x000fe20003800000 */
[----:B------:R-:W-:Y:S01]  /*2af0*/  ISETP.GT.AND P0, PT, R4, 0x19, PT ;  /* 0x000000190400780c */ /* 0x000fe20003f04270 */
[----:B------:R-:W-:Y:S01]  /*2b00*/  FFMA R35, R35, R14, R26 ;  /* 0x0000000e23237223 */ /* 0x000fe2000000001a */
[----:B------:R-:W-:Y:S01]  /*2b10*/  IMAD.X R25, R5, 0x1, R67, P5 ;  /* 0x0000000105197824 */ /* 0x000fe200028e0643 */
[----:B------:R-:W-:Y:S02]  /*2b20*/  ISETP.GT.AND P4, PT, R70, RZ, P1 ;  /* 0x000000ff4600720c */ /* 0x000fe40000f84270 */
[----:B------:R-:W-:Y:S02]  /*2b30*/  IADD3 R26, P6, R30, UR10, RZ ;  /* 0x0000000a1e1a7c10 */ /* 0x000fe4000ffde0ff */
[----:B------:R2:W-:Y:S01]  /*2b40*/  @P2 STG.E desc[UR16][R24.64], R35 ;  /* 0x0000002318002986 */ /* 0x0005e2000c101910 */
[----:B0-----:R-:W-:-:S02]  /*2b50*/  IADD3 R32, P5, R56, R22, RZ ;  /* 0x0000001638207210 */ /* 0x001fc40007fbe0ff */
[----:B------:R-:W-:-:S06]  /*2b60*/  IADD3.X R27, R31, UR11, RZ, P6, !PT ;  /* 0x0000000b1f1b7c10 */ /* 0x000fcc000b7fe4ff */
[----:B------:R-:W-:Y:S05]  /*2b70*/  @!P4 BRA `(.L_x_51) ;  /* 0x000000000004c947 */ /* 0x000fea0003800000 */
[----:B------:R0:W5:Y:S02]  /*2b80*/  LDG.E.LTC128B R72, desc[UR16][R26.64] ;  /* 0x000000101a487981 */ /* 0x000164000c1e1920 */
.L_x_51:
[----:B------:R-:W-:Y:S05]  /*2b90*/  BSYNC B1 ;  /* 0x0000000000017941 */ /* 0x000fea0003800000 */
.L_x_50:
[----:B-----5:R-:W-:Y:S01]  /*2ba0*/  FMUL R23, R72, R15 ;  /* 0x0000000f48177220 */ /* 0x020fe20000400000 */
[----:B------:R-:W-:Y:S01]  /*2bb0*/  IMAD.X R33, R57, 0x1, R6, P5 ;  /* 0x0000000139217824 */ /* 0x000fe200028e0606 */
[----:B------:R-:W-:Y:S01]  /*2bc0*/  ISETP.GT.AND P2, PT, R70, RZ, P0 ;  /* 0x000000ff4600720c */ /* 0x000fe20000744270 */
[----:B------:R-:W-:Y:S01]  /*2bd0*/  BSSY B1, `(.L_x_52) ;  /* 0x0000008000017945 */ /* 0x000fe20003800000 */
[----:B------:R-:W-:Y:S01]  /*2be0*/  FFMA R23, R36, R14, R23 ;  /* 0x0000000e24177223 */ /* 0x000fe20000000017 */
[----:B--2---:R-:W-:Y:S02]  /*2bf0*/  IADD3 R24, P6, R28, UR10, RZ ;  /* 0x0000000a1c187c10 */ /* 0x004fe4000ffde0ff */
[----:B------:R-:W-:Y:S02]  /*2c00*/  IADD3 R34, P5, R58, R22, RZ ;  /* 0x000000163a227210 */ /* 0x000fe40007fbe0ff */
[----:B------:R2:W-:Y:S01]  /*2c10*/  @P4 STG.E desc[UR16][R32.64], R23 ;  /* 0x0000001720004986 */ /* 0x0005e2000c101910 */
[----:B------:R-:W-:-:S05]  /*2c20*/  IADD3.X R25, R29, UR11, RZ, P6, !PT ;  /* 0x0000000b1d197c10 */ /* 0x000fca000b7fe4ff */
[----:B------:R-:W-:Y:S05]  /*2c30*/  @!P2 BRA `(.L_x_53) ;  /* 0x000000000004a947 */ /* 0x000fea0003800000 */
[----:B------:R4:W5:Y:S02]  /*2c40*/  LDG.E.LTC128B R72, desc[UR16][R24.64] ;  /* 0x0000001018487981 */ /* 0x000964000c1e1920 */
.L_x_53:
[----:B------:R-:W-:Y:S05]  /*2c50*/  BSYNC B1 ;  /* 0x0000000000017941 */ /* 0x000fea0003800000 */
.L_x_52:
[----:B-----5:R-:W-:Y:S01]  /*2c60*/  FMUL R36, R72, R15 ;  /* 0x0000000f48247220 */ /* 0x020fe20000400000 */
[----:B------:R-:W-:Y:S01]  /*2c70*/  IMAD.X R35, R59, 0x1, R6, P5 ;  /* 0x000000013b237824 */ /* 0x000fe200028e0606 */
[----:B------:R-:W-:Y:S01]  /*2c80*/  ISETP.GT.AND P1, PT, R70, 0x8, P1 ;  /* 0x000000084600780c */ /* 0x000fe20000f24270 */
[----:B------:R-:W-:Y:S01]  /*2c90*/  BSSY B1, `(.L_x_54) ;  /* 0x0000008000017945 */ /* 0x000fe20003800000 */
[----:B------:R-:W-:Y:S01]  /*2ca0*/  FFMA R37, R37, R14, R36 ;  /* 0x0000000e25257223 */ /* 0x000fe20000000024 */
[----:B-1----:R-:W-:Y:S02]  /*2cb0*/  IADD3 R30, P4, R30, UR8, RZ ;  /* 0x000000081e1e7c10 */ /* 0x002fe4000ff9e0ff */
[----:B------:R-:W-:Y:S02]  /*2cc0*/  IADD3 R36, P5, R56, R21, RZ ;  /* 0x0000001538247210 */ /* 0x000fe40007fbe0ff */
[----:B------:R1:W-:Y:S01]  /*2cd0*/  @P2 STG.E desc[UR16][R34.64], R37 ;  /* 0x0000002522002986 */ /* 0x0003e2000c101910 */
[----:B------:R-:W-:-:S05]  /*2ce0*/  IADD3.X R31, R31, UR9, RZ, P4, !PT ;  /* 0x000000091f1f7c10 */ /* 0x000fca000a7fe4ff */
[----:B------:R-:W-:Y:S05]  /*2cf0*/  @!P1 BRA `(.L_x_55) ;  /* 0x0000000000049947 */ /* 0x000fea0003800000 */
[----:B------:R0:W5:Y:S02]  /*2d00*/  LDG.E.LTC128B R72, desc[UR16][R30.64] ;  /* 0x000000101e487981 */ /* 0x000164000c1e1920 */
.L_x_55:
[----:B------:R-:W-:Y:S05]  /*2d10*/  BSYNC B1 ;  /* 0x0000000000017941 */ /* 0x000fea0003800000 */
.L_x_54:
[----:B--2--5:R-:W-:Y:S01]  /*2d20*/  FMUL R23, R72, R15 ;  /* 0x0000000f48177220 */ /* 0x024fe20000400000 */
[----:B-1----:R-:W-:Y:S01]  /*2d30*/  IMAD.X R37, R57, 0x1, R5, P5 ;  /* 0x0000000139257824 */ /* 0x002fe200028e0605 */
[----:B------:R-:W-:Y:S01]  /*2d40*/  ISETP.GT.AND P2, PT, R70, 0x8, P0 ;  /* 0x000000084600780c */ /* 0x000fe20000744270 */
[----:B------:R-:W-:Y:S01]  /*2d50*/  BSSY B1, `(.L_x_56) ;  /* 0x0000007000017945 */ /* 0x000fe20003800000 */
[----:B------:R-:W-:Y:S01]  /*2d60*/  FFMA R23, R38, R14, R23 ;  /* 0x0000000e26177223 */ /* 0x000fe20000000017 */
[----:B---3--:R-:W-:-:S04]  /*2d70*/  IADD3 R28, P0, R28, UR8, RZ ;  /* 0x000000081c1c7c10 */ /* 0x008fc8000ff1e0ff */
[----:B------:R1:W-:Y:S01]  /*2d80*/  @P1 STG.E desc[UR16][R36.64], R23 ;  /* 0x0000001724001986 */ /* 0x0003e2000c101910 */
[----:B------:R-:W-:-:S05]  /*2d90*/  IADD3.X R29, R29, UR9, RZ, P0, !PT ;  /* 0x000000091d1d7c10 */ /* 0x000fca00087fe4ff */
[----:B------:R-:W-:Y:S05]  /*2da0*/  @!P2 BRA `(.L_x_57) ;  /* 0x000000000004a947 */ /* 0x000fea0003800000 */
[----:B------:R2:W5:Y:S02]  /*2db0*/  LDG.E.LTC128B R72, desc[UR16][R28.64] ;  /* 0x000000101c487981 */ /* 0x000564000c1e1920 */
.L_x_57:
[----:B------:R-:W-:Y:S05]  /*2dc0*/  BSYNC B1 ;  /* 0x0000000000017941 */ /* 0x000fea0003800000 */
.L_x_56:
[----:B--2---:R-:W-:Y:S01]  /*2dd0*/  IADD3 R28, P5, R58, R21, RZ ;  /* 0x000000153a1c7210 */ /* 0x004fe20007fbe0ff */
[----:B0----5:R-:W-:Y:S01]  /*2de0*/  FMUL R30, R72, R15 ;  /* 0x0000000f481e7220 */ /* 0x021fe20000400000 */
        /* <DEDUP_REMOVED lines=12> */
.L_x_59:
[----:B------:R-:W-:Y:S05]  /*2eb0*/  BSYNC B1 ;  /* 0x0000000000017941 */ /* 0x000fea0003800000 */
.L_x_58:
[----:B-----5:R-:W-:Y:S01]  /*2ec0*/  FMUL R23, R72, R15 ;  /* 0x0000000f48177220 */ /* 0x020fe20000400000 */
[----:B------:R-:W-:Y:S01]  /*2ed0*/  IMAD.X R37, R33, 0x1, R6, P5 ;  /* 0x0000000121257824 */ /* 0x000fe200028e0606 */
[----:B------:R-:W-:Y:S01]  /*2ee0*/  ISETP.GT.AND P2, PT, R70, RZ, P0 ;  /* 0x000000ff4600720c */ /* 0x000fe20000744270 */
[----:B------:R-:W-:Y:S01]  /*2ef0*/  BSSY B1, `(.L_x_60) ;  /* 0x0000008000017945 */ /* 0x000fe20003800000 */
[----:B------:R-:W-:Y:S01]  /*2f00*/  FFMA R23, R40, R14, R23 ;  /* 0x0000000e28177223 */ /* 0x000fe20000000017 */
[----:B0-----:R-:W-:Y:S02]  /*2f10*/  IADD3 R28, P6, R24, UR10, RZ ;  /* 0x0000000a181c7c10 */ /* 0x001fe4000ffde0ff */
[----:B------:R-:W-:Y:S02]  /*2f20*/  IADD3 R38, P5, R34, R22, RZ ;  /* 0x0000001622267210 */ /* 0x000fe40007fbe0ff */
[----:B------:R0:W-:Y:S01]  /*2f30*/  @P4 STG.E desc[UR16][R36.64], R23 ;  /* 0x0000001724004986 */ /* 0x0001e2000c101910 */
[----:B------:R-:W-:-:S05]  /*2f40*/  IADD3.X R29, R25, UR11, RZ, P6, !PT ;  /* 0x0000000b191d7c10 */ /* 0x000fca000b7fe4ff */
[----:B------:R-:W-:Y:S05]  /*2f50*/  @!P2 BRA `(.L_x_61) ;  /* 0x000000000004a947 */ /* 0x000fea0003800000 */
[----:B------:R2:W5:Y:S02]  /*2f60*/  LDG.E.LTC128B R72, desc[UR16][R28.64] ;  /* 0x000000101c487981 */ /* 0x000564000c1e1920 */
.L_x_61:
[----:B------:R-:W-:Y:S05]  /*2f70*/  BSYNC B1 ;  /* 0x0000000000017941 */ /* 0x000fea0003800000 */
.L_x_60:
        /* <DEDUP_REMOVED lines=11> */
.L_x_63:
[----:B------:R-:W-:Y:S05]  /*3030*/  BSYNC B1 ;  /* 0x0000000000017941 */ /* 0x000fea0003800000 */
.L_x_62:
[----:B0----5:R-:W-:Y:S01]  /*3040*/  FMUL R23, R72, R15 ;  /* 0x0000000f48177220 */ /* 0x021fe20000400000 */
[----:B---3--:R-:W-:Y:S01]  /*3050*/  IMAD.X R41, R33, 0x1, R5, P5 ;  /* 0x0000000121297824 */ /* 0x008fe200028e0605 */
[----:B------:R-:W-:Y:S01]  /*3060*/  ISETP.GT.AND P2, PT, R70, 0x8, P0 ;  /* 0x000000084600780c */ /* 0x000fe20000744270 */
[----:B------:R-:W-:Y:S01]  /*3070*/  BSSY B1, `(.L_x_64) ;  /* 0x0000007000017945 */ /* 0x000fe20003800000 */
[----:B------:R-:W-:Y:S01]  /*3080*/  FFMA R23, R42, R14, R23 ;  /* 0x0000000e2a177223 */ /* 0x000fe20000000017 */
[----:B----4-:R-:W-:-:S04]  /*3090*/  IADD3 R24, P0, R24, UR8, RZ ;  /* 0x0000000818187c10 */ /* 0x010fc8000ff1e0ff */
[----:B------:R0:W-:Y:S01]  /*30a0*/  @P1 STG.E desc[UR16][R40.64], R23 ;  /* 0x0000001728001986 */ /* 0x0001e2000c101910 */
[----:B------:R-:W-:-:S05]  /*30b0*/  IADD3.X R25, R25, UR9, RZ, P0, !PT ;  /* 0x0000000919197c10 */ /* 0x000fca00087fe4ff */
[----:B------:R-:W-:Y:S05]  /*30c0*/  @!P2 BRA `(.L_x_65) ;  /* 0x000000000004a947 */ /* 0x000fea0003800000 */
[----:B------:R3:W5:Y:S02]  /*30d0*/  LDG.E.LTC128B R72, desc[UR16][R24.64] ;  /* 0x0000001018487981 */ /* 0x000764000c1e1920 */
.L_x_65:
[----:B------:R-:W-:Y:S05]  /*30e0*/  BSYNC B1 ;  /* 0x0000000000017941 */ /* 0x000fea0003800000 */
.L_x_64:
[----:B---3--:R-:W-:Y:S01]  /*30f0*/  IADD3 R24, P5, R34, R21, RZ ;  /* 0x0000001522187210 */ /* 0x008fe20007fbe0ff */
        /* <DEDUP_REMOVED lines=9> */
[----:B------:R-:W-:-:S02]  /*3190*/  IADD3 R32, P5, R36, R22, RZ ;  /* 0x0000001624207210 */ /* 0x000fc40007fbe0ff */
[----:B------:R-:W-:-:S06]  /*31a0*/  IADD3.X R27, R31, UR11, RZ, P6, !PT ;  /* 0x0000000b1f1b7c10 */ /* 0x000fcc000b7fe4ff */
[----:B------:R-:W-:Y:S05]  /*31b0*/  @!P4 BRA `(.L_x_67) ;  /* 0x000000000004c947 */ /* 0x000fea0003800000 */
[----:B------:R4:W5:Y:S02]  /*31c0*/  LDG.E.LTC128B R72, desc[UR16][R26.64] ;  /* 0x000000101a487981 */ /* 0x000964000c1e1920 */
.L_x_67:
[----:B------:R-:W-:Y:S05]  /*31d0*/  BSYNC B1 ;  /* 0x0000000000017941 */ /* 0x000fea0003800000 */
.L_x_66:
[----:B0----5:R-:W-:Y:S01]  /*31e0*/  FMUL R23, R72, R15 ;  /* 0x0000000f48177220 */ /* 0x021fe20000400000 */
[----:B------:R-:W-:Y:S01]  /*31f0*/  IMAD.X R33, R37, 0x1, R6, P5 ;  /* 0x0000000125217824 */ /* 0x000fe200028e0606 */
[----:B------:R-:W-:Y:S01]  /*3200*/  ISETP.GT.AND P2, PT, R70, RZ, P0 ;  /* 0x000000ff4600720c */ /* 0x000fe20000744270 */
[----:B------:R-:W-:Y:S01]  /*3210*/  BSSY B1, `(.L_x_68) ;  /* 0x0000008000017945 */ /* 0x000fe20003800000 */
[----:B------:R-:W-:Y:S01]  /*3220*/  FFMA R23, R44, R14, R23 ;  /* 0x0000000e2c177223 */ /* 0x000fe20000000017 */
[----:B---3--:R-:W-:Y:S02]  /*3230*/  IADD3 R24, P6, R28, UR10, RZ ;  /* 0x0000000a1c187c10 */ /* 0x008fe4000ffde0ff */
[----:B------:R-:W-:Y:S02]  /*3240*/  IADD3 R34, P5, R38, R22, RZ ;  /* 0x0000001626227210 */ /* 0x000fe40007fbe0ff */
[----:B------:R0:W-:Y:S01]  /*3250*/  @P4 STG.E desc[UR16][R32.64], R23 ;  /* 0x0000001720004986 */ /* 0x0001e2000c101910 */
[----:B------:R-:W-:-:S05]  /*3260*/  IADD3.X R25, R29, UR11, RZ, P6, !PT ;  /* 0x0000000b1d197c10 */ /* 0x000fca000b7fe4ff */
[----:B------:R-:W-:Y:S05]  /*3270*/  @!P2 BRA `(.L_x_69) ;  /* 0x000000000004a947 */ /* 0x000fea0003800000 */
[----:B------:R3:W5:Y:S02]  /*3280*/  LDG.E.LTC128B R72, desc[UR16][R24.64] ;  /* 0x0000001018487981 */ /* 0x000764000c1e1920 */
.L_x_69:
[----:B------:R-:W-:Y:S05]  /*3290*/  BSYNC B1 ;  /* 0x0000000000017941 */ /* 0x000fea0003800000 */
.L_x_68:
        /* <DEDUP_REMOVED lines=11> */
.L_x_71:
[----:B------:R-:W-:Y:S05]  /*3350*/  BSYNC B1 ;  /* 0x0000000000017941 */ /* 0x000fea0003800000 */
.L_x_70:
[----:B0----5:R-:W-:Y:S01]  /*3360*/  FMUL R23, R72, R15 ;  /* 0x0000000f48177220 */ /* 0x021fe20000400000 */
[----:B------:R-:W-:Y:S01]  /*3370*/  IMAD.X R41, R37, 0x1, R5, P5 ;  /* 0x0000000125297824 */ /* 0x000fe200028e0605 */
[----:B------:R-:W-:Y:S01]  /*3380*/  ISETP.GT.AND P0, PT, R70, 0x8, P0 ;  /* 0x000000084600780c */ /* 0x000fe20000704270 */
[----:B------:R-:W-:Y:S01]  /*3390*/  BSSY B1, `(.L_x_72) ;  /* 0x0000007000017945 */ /* 0x000fe20003800000 */
[----:B------:R-:W-:Y:S01]  /*33a0*/  FFMA R23, R46, R14, R23 ;  /* 0x0000000e2e177223 */ /* 0x000fe20000000017 */
[----:B--2---:R-:W-:-:S04]  /*33b0*/  IADD3 R28, P2, R28, UR8, RZ ;  /* 0x000000081c1c7c10 */ /* 0x004fc8000ff5e0ff */
[----:B------:R0:W-:Y:S01]  /*33c0*/  @P1 STG.E desc[UR16][R40.64], R23 ;  /* 0x0000001728001986 */ /* 0x0001e2000c101910 */
[----:B------:R-:W-:-:S05]  /*33d0*/  IADD3.X R29, R29, UR9, RZ, P2, !PT ;  /* 0x000000091d1d7c10 */ /* 0x000fca00097fe4ff */
[----:B------:R-:W-:Y:S05]  /*33e0*/  @!P0 BRA `(.L_x_73) ;  /* 0x0000000000048947 */ /* 0x000fea0003800000 */
[----:B------:R2:W5:Y:S02]  /*33f0*/  LDG.E.LTC128B R72, desc[UR16][R28.64] ;  /* 0x000000101c487981 */ /* 0x000564000c1e1920 */
.L_x_73:
[----:B------:R-:W-:Y:S05]  /*3400*/  BSYNC B1 ;  /* 0x0000000000017941 */ /* 0x000fea0003800000 */
.L_x_72:
        /* <DEDUP_REMOVED lines=14> */
.L_x_75:
[----:B------:R-:W-:Y:S05]  /*34f0*/  BSYNC B1 ;  /* 0x0000000000017941 */ /* 0x000fea0003800000 */
.L_x_74:
[----:B0----5:R-:W-:Y:S01]  /*3500*/  FMUL R23, R72, R15 ;  /* 0x0000000f48177220 */ /* 0x021fe20000400000 */
[----:B------:R-:W-:Y:S01]  /*3510*/  IMAD.X R37, R33, 0x1, R6, P6 ;  /* 0x0000000121257824 */ /* 0x000fe200030e0606 */
[----:B------:R-:W-:Y:S01]  /*3520*/  ISETP.GT.AND P2, PT, R70, RZ, P1 ;  /* 0x000000ff4600720c */ /* 0x000fe20000f44270 */
[----:B------:R-:W-:Y:S01]  /*3530*/  BSSY B1, `(.L_x_76) ;  /* 0x0000007000017945 */ /* 0x000fe20003800000 */
[----:B------:R-:W-:Y:S01]  /*3540*/  FFMA R23, R48, R14, R23 ;  /* 0x0000000e30177223 */ /* 0x000fe20000000017 */
[----:B------:R-:W-:-:S04]  /*3550*/  IADD3 R40, P0, R24, UR10, RZ ;  /* 0x0000000a18287c10 */ /* 0x000fc8000ff1e0ff */
[----:B------:R0:W-:Y:S01]  /*3560*/  @P5 STG.E desc[UR16][R36.64], R23 ;  /* 0x0000001724005986 */ /* 0x0001e2000c101910 */
[----:B------:R-:W-:-:S05]  /*3570*/  IADD3.X R41, R25, UR11, RZ, P0, !PT ;  /* 0x0000000b19297c10 */ /* 0x000fca00087fe4ff */
[----:B------:R-:W-:Y:S05]  /*3580*/  @!P2 BRA `(.L_x_77) ;  /* 0x000000000004a947 */ /* 0x000fea0003800000 */
[----:B------:R0:W5:Y:S02]  /*3590*/  LDG.E.LTC128B R72, desc[UR16][R40.64] ;  /* 0x0000001028487981 */ /* 0x000164000c1e1920 */
.L_x_77:
[----:B------:R-:W-:Y:S05]  /*35a0*/  BSYNC B1 ;  /* 0x0000000000017941 */ /* 0x000fea0003800000 */
.L_x_76:
[----:B--2---:R-:W-:Y:S01]  /*35b0*/  IADD3 R28, P5, R34, R22, RZ ;  /* 0x00000016221c7210 */ /* 0x004fe20007fbe0ff */
[----:B-----5:R-:W-:Y:S01]  /*35c0*/  FMUL R38, R72, R15 ;  /* 0x0000000f48267220 */ /* 0x020fe20000400000 */
[----:B------:R-:W-:Y:S01]  /*35d0*/  ISETP.GT.AND P4, PT, R70, 0x8, P4 ;  /* 0x000000084600780c */ /* 0x000fe20002784270 */
[----:B------:R-:W-:Y:S01]  /*35e0*/  BSSY B1, `(.L_x_78) ;  /* 0x000000a000017945 */ /* 0x000fe20003800000 */
[----:B----4-:R-:W-:Y:S01]  /*35f0*/  IADD3 R26, P6, R26, UR8, RZ ;  /* 0x000000081a1a7c10 */ /* 0x010fe2000ffde0ff */
[----:B------:R-:W-:Y:S01]  /*3600*/  FFMA R49, R49, R14, R38 ;  /* 0x0000000e31317223 */ /* 0x000fe20000000026 */
[----:B------:R-:W-:Y:S01]  /*3610*/  IMAD.X R29, R35, 0x1, R6, P5 ;  /* 0x00000001231d7824 */ /* 0x000fe200028e0606 */
[----:B------:R-:W-:Y:S02]  /*3620*/  ISETP.GT.AND P0, PT, R4, 0x38, PT ;  /* 0x000000380400780c */ /* 0x000fe40003f04270 */
[----:B------:R-:W-:Y:S02]  /*3630*/  IADD3 R38, P5, R32, R21, RZ ;  /* 0x0000001520267210 */ /* 0x000fe40007fbe0ff */
[----:B------:R2:W-:Y:S01]  /*3640*/  @P2 STG.E desc[UR16][R28.64], R49 ;  /* 0x000000311c002986 */ /* 0x0005e2000c101910 */
[----:B------:R-:W-:-:S03]  /*3650*/  IADD3.X R27, R27, UR9, RZ, P6, !PT ;  /* 0x000000091b1b7c10 */ /* 0x000fc6000b7fe4ff */
[----:B------:R-:W-:Y:S07]  /*3660*/  @!P4 BRA `(.L_x_79) ;  /* 0x000000000004c947 */ /* 0x000fee0003800000 */
[----:B------:R4:W5:Y:S02]  /*3670*/  LDG.E.LTC128B R72, desc[UR16][R26.64] ;  /* 0x000000101a487981 */ /* 0x000964000c1e1920 */
.L_x_79:
[----:B------:R-:W-:Y:S05]  /*3680*/  BSYNC B1 ;  /* 0x0000000000017941 */ /* 0x000fea0003800000 */
.L_x_78:
[----:B0----5:R-:W-:Y:S01]  /*3690*/  FMUL R23, R72, R15 ;  /* 0x0000000f48177220 */ /* 0x021fe20000400000 */
[----:B------:R-:W-:Y:S01]  /*36a0*/  IMAD.X R39, R33, 0x1, R5, P5 ;  /* 0x0000000121277824 */ /* 0x000fe200028e0605 */
[----:B------:R-:W-:Y:S01]  /*36b0*/  ISETP.GT.AND P1, PT, R70, 0x8, P1 ;  /* 0x000000084600780c */ /* 0x000fe20000f24270 */
[----:B------:R-:W-:Y:S01]  /*36c0*/  BSSY B1, `(.L_x_80) ;  /* 0x0000008000017945 */ /* 0x000fe20003800000 */
[----:B------:R-:W-:Y:S01]  /*36d0*/  FFMA R23, R50, R14, R23 ;  /* 0x0000000e32177223 */ /* 0x000fe20000000017 */
[----:B---3--:R-:W-:Y:S02]  /*36e0*/  IADD3 R24, P5, R24, UR8, RZ ;  /* 0x0000000818187c10 */ /* 0x008fe4000ffbe0ff */
[----:B------:R-:W-:Y:S02]  /*36f0*/  ISETP.GT.AND P2, PT, R4, 0x39, PT ;  /* 0x000000390400780c */ /* 0x000fe40003f44270 */
[----:B------:R0:W-:Y:S01]  /*3700*/  @P4 STG.E desc[UR16][R38.64], R23 ;  /* 0x0000001726004986 */ /* 0x0001e2000c101910 */
[----:B------:R-:W-:-:S05]  /*3710*/  IADD3.X R25, R25, UR9, RZ, P5, !PT ;  /* 0x0000000919197c10 */ /* 0x000fca000affe4ff */
[----:B------:R-:W-:Y:S05]  /*3720*/  @!P1 BRA `(.L_x_81) ;  /* 0x0000000000049947 */ /* 0x000fea0003800000 */
[----:B------:R3:W5:Y:S02]  /*3730*/  LDG.E.LTC128B R72, desc[UR16][R24.64] ;  /* 0x0000001018487981 */ /* 0x000764000c1e1920 */
.L_x_81:
[----:B------:R-:W-:Y:S05]  /*3740*/  BSYNC B1 ;  /* 0x0000000000017941 */ /* 0x000fea0003800000 */
.L_x_80:
[----:B---3--:R-:W-:Y:S01]  /*3750*/  IADD3 R24, P6, R34, R21, RZ ;  /* 0x0000001522187210 */ /* 0x008fe20007fde0ff */
[----:B-----5:R-:W-:Y:S01]  /*3760*/  FMUL R4, R72, R15 ;  /* 0x0000000f48047220 */ /* 0x020fe20000400000 */
[----:B------:R-:W-:Y:S01]  /*3770*/  ISETP.GT.AND P4, PT, R70, RZ, P0 ;  /* 0x000000ff4600720c */ /* 0x000fe20000784270 */
[----:B------:R-:W-:Y:S01]  /*3780*/  BSSY B1, `(.L_x_82) ;  /* 0x0000009000017945 */ /* 0x000fe20003800000 */
[----:B----4-:R-:W-:Y:S01]  /*3790*/  IADD3 R26, P5, R36, R22, RZ ;  /* 0x00000016241a7210 */ /* 0x010fe20007fbe0ff */
[----:B------:R-:W-:Y:S02]  /*37a0*/  IMAD.X R25, R35, 0x1, R5, P6 ;  /* 0x0000000123197824 */ /* 0x000fe400030e0605 */
[----:B------:R-:W-:-:S05]  /*37b0*/  FFMA R51, R51, R14, R4 ;  /* 0x0000000e33337223 */ /* 0x000fca0000000004 */
[----:B------:R3:W-:Y:S03]  /*37c0*/  @P1 STG.E desc[UR16][R24.64], R51 ;  /* 0x0000003318001986 */ /* 0x0007e6000c101910 */
[----:B------:R-:W-:Y:S05]  /*37d0*/  @!P4 BRA `(.L_x_83) ;  /* 0x00000000000cc947 */ /* 0x000fea0003800000 */
[----:B---3--:R-:W-:-:S04]  /*37e0*/  IADD3 R24, P1, R30, UR10, RZ ;  /* 0x0000000a1e187c10 */ /* 0x008fc8000ff3e0ff */
[----:B------:R-:W-:-:S05]  /*37f0*/  IADD3.X R25, R31, UR11, RZ, P1, !PT ;  /* 0x0000000b1f197c10 */ /* 0x000fca0008ffe4ff */
[----:B------:R4:W5:Y:S04]  /*3800*/  LDG.E.LTC128B R72, desc[UR16][R24.64] ;  /* 0x0000001018487981 */ /* 0x000968000c1e1920 */
.L_x_83:
[----:B------:R-:W-:Y:S05]  /*3810*/  BSYNC B1 ;  /* 0x0000000000017941 */ /* 0x000fea0003800000 */
.L_x_82:
[----:B0----5:R-:W-:Y:S01]  /*3820*/  FMUL R23, R72, R15 ;  /* 0x0000000f48177220 */ /* 0x021fe20000400000 */
[----:B------:R-:W-:Y:S01]  /*3830*/  IMAD.X R27, R37, 0x1, R6, P5 ;  /* 0x00000001251b7824 */ /* 0x000fe200028e0606 */
[----:B------:R-:W-:Y:S01]  /*3840*/  ISETP.GT.AND P1, PT, R70, RZ, P2 ;  /* 0x000000ff4600720c */ /* 0x000fe20001724270 */
[----:B------:R-:W-:Y:S01]  /*3850*/  BSSY B1, `(.L_x_84) ;  /* 0x0000008000017945 */ /* 0x000fe20003800000 */
[----:B---34-:R-:W-:Y:S01]  /*3860*/  FFMA R25, R52, R14, R23 ;  /* 0x0000000e34197223 */ /* 0x018fe20000000017 */
[----:B------:R-:W-:Y:S02]  /*3870*/  IADD3 R24, P5, R28, R22, RZ ;  /* 0x000000161c187210 */ /* 0x000fe40007fbe0ff */
[----:B------:R-:W-:Y:S02]  /*3880*/  IADD3 R22, P6, R40, UR10, RZ ;  /* 0x0000000a28167c10 */ /* 0x000fe4000ffde0ff */
[----:B------:R0:W-:Y:S02]  /*3890*/  @P4 STG.E desc[UR16][R26.64], R25 ;  /* 0x000000191a004986 */ /* 0x0001e4000c101910 */
[----:B------:R-:W-:-:S04]  /*38a0*/  IADD3.X R23, R41, UR11, RZ, P6, !PT ;  /* 0x0000000b29177c10 */ /* 0x000fc8000b7fe4ff */
[----:B------:R-:W-:Y:S05]  /*38b0*/  @!P1 BRA `(.L_x_85) ;  /* 0x0000000000049947 */ /* 0x000fea0003800000 */
[----:B------:R3:W5:Y:S02]  /*38c0*/  LDG.E.LTC128B R72, desc[UR16][R22.64] ;  /* 0x0000001016487981 */ /* 0x000764000c1e1920 */
.L_x_85:
[----:B------:R-:W-:Y:S05]  /*38d0*/  BSYNC B1 ;  /* 0x0000000000017941 */ /* 0x000fea0003800000 */
.L_x_84:
[----:B-----5:R-:W-:Y:S01]  /*38e0*/  FMUL R4, R72, R15 ;  /* 0x0000000f48047220 */ /* 0x020fe20000400000 */
[----:B0-----:R-:W-:Y:S01]  /*38f0*/  IMAD.X R25, R29, 0x1, R6, P5 ;  /* 0x000000011d197824 */ /* 0x001fe200028e0606 */
[----:B------:R-:W-:Y:S01]  /*3900*/  ISETP.GT.AND P0, PT, R70, 0x8, P0 ;  /* 0x000000084600780c */ /* 0x000fe20000704270 */
        /* <DEDUP_REMOVED lines=8> */
.L_x_87:
[----:B------:R-:W-:Y:S05]  /*3990*/  BSYNC B1 ;  /* 0x0000000000017941 */ /* 0x000fea0003800000 */
.L_x_86:
[----:B------:R-:W-:Y:S01]  /*39a0*/  ISETP.GT.AND P2, PT, R70, 0x8, P2 ;  /* 0x000000084600780c */ /* 0x000fe20001744270 */
[----:B---3-5:R-:W-:Y:S01]  /*39b0*/  FMUL R23, R72, R15 ;  /* 0x0000000f48177220 */ /* 0x028fe20000400000 */
[----:B------:R-:W-:Y:S01]  /*39c0*/  IMAD.X R27, R37, 0x1, R5, P5 ;  /* 0x00000001251b7824 */ /* 0x000fe200028e0605 */
[----:B------:R-:W-:Y:S02]  /*39d0*/  BSSY B1, `(.L_x_88) ;  /* 0x0000007000017945 */ /* 0x000fe40003800000 */
[----:B0-----:R-:W-:-:S05]  /*39e0*/  FFMA R25, R54, R14, R23 ;  /* 0x0000000e36197223 */ /* 0x001fca0000000017 */
[----:B------:R0:W-:Y:S01]  /*39f0*/  @P0 STG.E desc[UR16][R26.64], R25 ;  /* 0x000000191a000986 */ /* 0x0001e2000c101910 */
[----:B------:R-:W-:-:S04]  /*3a00*/  IADD3 R22, P0, R40, UR8, RZ ;  /* 0x0000000828167c10 */ /* 0x000fc8000ff1e0ff */
[----:B------:R-:W-:Y:S01]  /*3a10*/  IADD3.X R23, R41, UR9, RZ, P0, !PT ;  /* 0x0000000929177c10 */ /* 0x000fe200087fe4ff */
[----:B------:R-:W-:Y:S08]  /*3a20*/  @!P2 BRA `(.L_x_89) ;  /* 0x000000000004a947 */ /* 0x000ff00003800000 */
[----:B------:R3:W5:Y:S02]  /*3a30*/  LDG.E.LTC128B R72, desc[UR16][R22.64] ;  /* 0x0000001016487981 */ /* 0x000764000c1e1920 */
.L_x_89:
[----:B------:R-:W-:Y:S05]  /*3a40*/  BSYNC B1 ;  /* 0x0000000000017941 */ /* 0x000fea0003800000 */
.L_x_88:
[----:B------:R-:W-:Y:S05]  /*3a50*/  @!P2 BRA `(.L_x_90) ;  /* 0x0000000800d4a947 */ /* 0x000fea0003800000 */
[----:B------:R-:W-:Y:S01]  /*3a60*/  IADD3 R4, P0, R28, R21, RZ ;  /* 0x000000151c047210 */ /* 0x000fe20007f1e0ff */
[----:B-----5:R-:W-:-:S04]  /*3a70*/  FMUL R72, R72, R15 ;  /* 0x0000000f48487220 */ /* 0x020fc80000400000 */
[----:B------:R-:W-:Y:S02]  /*3a80*/  IMAD.X R5, R29, 0x1, R5, P0 ;  /* 0x000000011d057824 */ /* 0x000fe400000e0605 */
[----:B------:R-:W-:-:S05]  /*3a90*/  FFMA R55, R55, R14, R72 ;  /* 0x0000000e37377223 */ /* 0x000fca0000000048 */
[----:B------:R4:W-:Y:S01]  /*3aa0*/  STG.E desc[UR16][R4.64], R55 ;  /* 0x0000003704007986 */ /* 0x0009e2000c101910 */
[----:B------:R-:W-:Y:S05]  /*3ab0*/  BRA `(.L_x_90) ;  /* 0x0000000800bc7947 */ /* 0x000fea0003800000 */
.L_x_31:
[----:B------:R-:W-:Y:S01]  /*3ac0*/  ULDC.64 UR8, c[0x0][0x6c0] ;  /* 0x0001b00000087ab9 */ /* 0x000fe20000000a00 */
[----:B------:R-:W-:Y:S01]  /*3ad0*/  ISETP.GT.AND P2, PT, R4, 0x1, PT ;  /* 0x000000010400780c */ /* 0x000fe20003f44270 */
[-C--:B--2---:R-:W-:Y:S01]  /*3ae0*/  FMUL R5, R24, R14.reuse ;  /* 0x0000000e18057220 */ /* 0x084fe20000400000 */
[----:B------:R-:W-:Y:S01]  /*3af0*/  LEA R22, P0, R72, UR8, 0x2 ;  /* 0x0000000848167c11 */ /* 0x000fe2000f8010ff */
[-C--:B------:R-:W-:Y:S01]  /*3b00*/  FMUL R21, R25, R14.reuse ;  /* 0x0000000e19157220 */ /* 0x080fe20000400000 */
[----:B------:R-:W-:Y:S01]  /*3b10*/  ISETP.GT.AND P4, PT, R70, RZ, P2 ;  /* 0x000000ff4600720c */ /* 0x000fe20001784270 */
[----:B------:R-:W-:Y:S01]  /*3b20*/  IMAD.SHL.U32 R63, R74, 0x20, RZ ;  /* 0x000000204a3f7824 */ /* 0x000fe200078e00ff */
[----:B------:R-:W-:Y:S01]  /*3b30*/  LEA.HI.X R23, R72, UR9, R61, 0x2, P0 ;  /* 0x0000000948177c11 */ /* 0x000fe200080f143d */
[-C--:B------:R-:W-:Y:S01]  /*3b40*/  FMUL R57, R26, R14.reuse ;  /* 0x0000000e1a397220 */ /* 0x080fe20000400000 */
[----:B------:R-:W-:Y:S01]  /*3b50*/  ISETP.GT.AND P1, PT, R70, 0x8, P1 ;  /* 0x000000084600780c */ /* 0x000fe20000f24270 */
[----:B------:R-:W-:Y:S01]  /*3b60*/  FMUL R59, R28, R14 ;  /* 0x0000000e1c3b7220 */ /* 0x000fe20000400000 */
[----:B------:R-:W-:Y:S01]  /*3b70*/  ISETP.GT.AND P0, PT, R4, 0x8, PT ;  /* 0x000000080400780c */ /* 0x000fe20003f04270 */
[----:B------:R0:W-:Y:S01]  /*3b80*/  @P5 STG.E desc[UR16][R22.64], R5 ;  /* 0x0000000516005986 */ /* 0x0001e2000c101910 */
[----:B------:R-:W-:Y:S01]  /*3b90*/  LEA R24, P5, R74, R22, 0x2 ;  /* 0x000000164a187211 */ /* 0x000fe200078a10ff */
[-C--:B------:R-:W-:Y:S01]  /*3ba0*/  FMUL R35, R35, R14.reuse ;  /* 0x0000000e23237220 */ /* 0x080fe20000400000 */
[----:B------:R-:W-:Y:S01]  /*3bb0*/  ISETP.GT.AND P2, PT, R70, 0x8, P2 ;  /* 0x000000084600780c */ /* 0x000fe20001744270 */
[-C--:B------:R-:W-:Y:S01]  /*3bc0*/  FMUL R37, R37, R14.reuse ;  /* 0x0000000e25257220 */ /* 0x080fe20000400000 */
[C-C-:B------:R-:W-:Y:S01]  /*3bd0*/  LEA.HI.X R25, R74.reuse, R23, R75.reuse, 0x2, P5 ;  /* 0x000000174a197211 */ /* 0x140fe200028f144b */
[-C--:B------:R-:W-:Y:S01]  /*3be0*/  FMUL R39, R39, R14.reuse ;  /* 0x0000000e27277220 */ /* 0x080fe20000400000 */
[----:B------:R-:W-:Y:S01]  /*3bf0*/  SHF.L.U64.HI R61, R74, 0x5, R75 ;  /* 0x000000054a3d7819 */ /* 0x000fe2000001024b */
[----:B------:R-:W-:Y:S01]  /*3c00*/  FMUL R41, R41, R14 ;  /* 0x0000000e29297220 */ /* 0x000fe20000400000 */
[----:B------:R-:W-:Y:S01]  /*3c10*/  ISETP.GT.AND P5, PT, R70, RZ, P0 ;  /* 0x000000ff4600720c */ /* 0x000fe200007a4270 */
[----:B------:R1:W-:Y:S01]  /*3c20*/  @P4 STG.E desc[UR16][R24.64], R21 ;  /* 0x0000001518004986 */ /* 0x0003e2000c101910 */
[----:B------:R-:W-:Y:S01]  /*3c30*/  IADD3 R26, P4, R63, R22, RZ ;  /* 0x000000163f1a7210 */ /* 0x000fe20007f9e0ff */
[----:B0-----:R-:W-:Y:S01]  /*3c40*/  FMUL R5, R27, R14 ;  /* 0x0000000e1b057220 */ /* 0x001fe20000400000 */
[----:B------:R-:W-:Y:S01]  /*3c50*/  IADD3 R28, P6, R63, R24, RZ ;  /* 0x000000183f1c7210 */ /* 0x000fe20007fde0ff */
[----:B------:R0:W-:Y:S01]  /*3c60*/  @P1 STG.E desc[UR16][R22.64+0x20], R57 ;  /* 0x0000203916001986 */ /* 0x0001e2000c101910 */
[----:B------:R-:W-:Y:S01]  /*3c70*/  ISETP.GT.AND P1, PT, R4, 0x9, PT ;  /* 0x000000090400780c */ /* 0x000fe20003f24270 */
[----:B------:R-:W-:Y:S01]  /*3c80*/  IMAD.X R27, R61, 0x1, R23, P4 ;  /* 0x000000013d1b7824 */ /* 0x000fe200020e0617 */
[C---:B------:R-:W-:Y:S01]  /*3c90*/  ISETP.GT.AND P0, PT, R70.reuse, 0x8, P0 ;  /* 0x000000084600780c */ /* 0x040fe20000704270 */
[----:B------:R2:W-:Y:S01]  /*3ca0*/  @P2 STG.E desc[UR16][R24.64+0x20], R5 ;  /* 0x0000200518002986 */ /* 0x0005e2000c101910 */
[C---:B------:R-:W-:Y:S01]  /*3cb0*/  ISETP.GT.AND P4, PT, R70.reuse, RZ, P1 ;  /* 0x000000ff4600720c */ /* 0x040fe20000f84270 */
[-C--:B------:R-:W-:Y:S01]  /*3cc0*/  FMUL R43, R43, R14.reuse ;  /* 0x0000000e2b2b7220 */ /* 0x080fe20000400000 */
[----:B------:R-:W-:Y:S01]  /*3cd0*/  IADD3 R65, P2, R63, 0x20, RZ ;  /* 0x000000203f417810 */ /* 0x000fe20007f5e0ff */
[----:B------:R3:W-:Y:S01]  /*3ce0*/  @P5 STG.E desc[UR16][R26.64], R59 ;  /* 0x0000003b1a005986 */ /* 0x0007e2000c101910 */
[----:B-1----:R-:W-:Y:S01]  /*3cf0*/  FMUL R21, R29, R14 ;  /* 0x0000000e1d157220 */ /* 0x002fe20000400000 */
[----:B------:R-:W-:Y:S01]  /*3d00*/  IMAD.X R29, R61, 0x1, R25, P6 ;  /* 0x000000013d1d7824 */ /* 0x000fe200030e0619 */
[----:B------:R-:W-:Y:S01]  /*3d10*/  ISETP.GT.AND P1, PT, R70, 0x8, P1 ;  /* 0x000000084600780c */ /* 0x000fe20000f24270 */
[----:B------:R-:W-:Y:S01]  /*3d20*/  IMAD.X R67, RZ, RZ, R61, P2 ;  /* 0x000000ffff437224 */ /* 0x000fe200010e063d */
[----:B0-----:R-:W-:Y:S01]  /*3d30*/  IADD3 R22, P5, R65, R22, RZ ;  /* 0x0000001641167210 */ /* 0x001fe20007fbe0ff */
[-C--:B------:R-:W-:Y:S01]  /*3d40*/  FMUL R57, R30, R14.reuse ;  /* 0x0000000e1e397220 */ /* 0x080fe20000400000 */
[----:B------:R-:W-:Y:S01]  /*3d50*/  ISETP.GT.AND P2, PT, R4, 0x10, PT ;  /* 0x000000100400780c */ /* 0x000fe20003f44270 */
[----:B--2---:R-:W-:Y:S01]  /*3d60*/  FMUL R5, R31, R14 ;  /* 0x0000000e1f057220 */ /* 0x004fe20000400000 */
[----:B------:R-:W-:Y:S01]  /*3d70*/  IADD3 R30, P6, R63, R26, RZ ;  /* 0x0000001a3f1e7210 */ /* 0x000fe20007fde0ff */
[----:B------:R-:W-:Y:S01]  /*3d80*/  IMAD.X R23, R67, 0x1, R23, P5 ;  /* 0x0000000143177824 */ /* 0x000fe200028e0617 */
[----:B------:R0:W-:Y:S01]  /*3d90*/  @P4 STG.E desc[UR16][R28.64], R21 ;  /* 0x000000151c004986 */ /* 0x0001e2000c101910 */
[----:B------:R-:W-:Y:S01]  /*3da0*/  IADD3 R24, P4, R65, R24, RZ ;  /* 0x0000001841187210 */ /* 0x000fe20007f9e0ff */
[----:B---3--:R-:W-:Y:S01]  /*3db0*/  FMUL R59, R32, R14 ;  /* 0x0000000e203b7220 */ /* 0x008fe20000400000 */
[----:B------:R-:W-:Y:S01]  /*3dc0*/  ISETP.GT.AND P5, PT, R70, RZ, P2 ;  /* 0x000000ff4600720c */ /* 0x000fe200017a4270 */
[----:B------:R1:W-:Y:S01]  /*3dd0*/  @P0 STG.E desc[UR16][R22.64], R57 ;  /* 0x0000003916000986 */ /* 0x0003e2000c101910 */
[----:B------:R-:W-:Y:S01]  /*3de0*/  ISETP.GT.AND P0, PT, R4, 0x11, PT ;  /* 0x000000110400780c */ /* 0x000fe20003f04270 */
[----:B------:R-:W-:-:S02]  /*3df0*/  IMAD.X R25, R67, 0x1, R25, P4 ;  /* 0x0000000143197824 */ /* 0x000fc400020e0619 */
[-C--:B------:R-:W-:Y:S01]  /*3e00*/  FMUL R45, R45, R14.reuse ;  /* 0x0000000e2d2d7220 */ /* 0x080fe20000400000 */
[----:B------:R-:W-:Y:S01]  /*3e10*/  IMAD.X R31, R61, 0x1, R27, P6 ;  /* 0x000000013d1f7824 */ /* 0x000fe200030e061b */
[C---:B------:R-:W-:Y:S01]  /*3e20*/  ISETP.GT.AND P4, PT, R70.reuse, RZ, P0 ;  /* 0x000000ff4600720c */ /* 0x040fe20000784270 */
[-C--:B------:R-:W-:Y:S01]  /*3e30*/  FMUL R47, R47, R14.reuse ;  /* 0x0000000e2f2f7220 */ /* 0x080fe20000400000 */
[----:B------:R2:W-:Y:S01]  /*3e40*/  @P1 STG.E desc[UR16][R24.64], R5 ;  /* 0x0000000518001986 */ /* 0x0005e2000c101910 */
[----:B------:R-:W-:Y:S01]  /*3e50*/  ISETP.GT.AND P1, PT, R70, 0x8, P2 ;  /* 0x000000084600780c */ /* 0x000fe20001724270 */
[----:B0-----:R-:W-:Y:S01]  /*3e60*/  FMUL R21, R33, R14 ;  /* 0x0000000e21157220 */ /* 0x001fe20000400000 */
[----:B------:R-:W-:Y:S01]  /*3e70*/  IADD3 R32, P2, R63, R28, RZ ;  /* 0x0000001c3f207210 */ /* 0x000fe20007f5e0ff */
[----:B------:R-:W-:Y:S01]  /*3e80*/  FMUL R49, R49, R14 ;  /* 0x0000000e31317220 */ /* 0x000fe20000400000 */
[----:B------:R-:W-:Y:S01]  /*3e90*/  @P5 STG.E desc[UR16][R30.64], R59 ;  /* 0x0000003b1e005986 */ /* 0x000fe2000c101910 */
[----:B-1----:R-:W-:Y:S01]  /*3ea0*/  IADD3 R22, P5, R65, R26, RZ ;  /* 0x0000001a41167210 */ /* 0x002fe20007fbe0ff */
[-C--:B------:R-:W-:Y:S01]  /*3eb0*/  FMUL R57, R34, R14.reuse ;  /* 0x0000000e22397220 */ /* 0x080fe20000400000 */
[----:B------:R-:W-:Y:S01]  /*3ec0*/  IMAD.X R33, R61, 0x1, R29, P2 ;  /* 0x000000013d217824 */ /* 0x000fe200010e061d */
[----:B------:R-:W-:Y:S01]  /*3ed0*/  ISETP.GT.AND P2, PT, R4, 0x18, PT ;  /* 0x000000180400780c */ /* 0x000fe20003f44270 */
[-C--:B------:R-:W-:Y:S01]  /*3ee0*/  FMUL R51, R51, R14.reuse ;  /* 0x0000000e33337220 */ /* 0x080fe20000400000 */
[C---:B------:R-:W-:Y:S01]  /*3ef0*/  ISETP.GT.AND P0, PT, R70.reuse, 0x8, P0 ;  /* 0x000000084600780c */ /* 0x040fe20000704270 */
[----:B------:R-:W-:Y:S01]  /*3f00*/  IMAD.X R23, R67, 0x1, R27, P5 ;  /* 0x0000000143177824 */ /* 0x000fe200028e061b */
[----:B------:R0:W-:Y:S01]  /*3f10*/  @P4 STG.E desc[UR16][R32.64], R21 ;  /* 0x0000001520004986 */ /* 0x0001e2000c101910 */
[----:B------:R-:W-:Y:S01]  /*3f20*/  ISETP.GT.AND P5, PT, R70, RZ, P2 ;  /* 0x000000ff4600720c */ /* 0x000fe200017a4270 */
[----:B--2---:R-:W-:Y:S01]  /*3f30*/  FMUL R5, R36, R14 ;  /* 0x0000000e24057220 */ /* 0x004fe20000400000 */
[----:B------:R-:W-:Y:S01]  /*3f40*/  IADD3 R24, P4, R65, R28, RZ ;  /* 0x0000001c41187210 */ /* 0x000fe20007f9e0ff */
[----:B------:R1:W-:Y:S01]  /*3f50*/  @P1 STG.E desc[UR16][R22.64], R57 ;  /* 0x0000003916001986 */ /* 0x0003e2000c101910 */
[----:B------:R-:W-:Y:S01]  /*3f60*/  IADD3 R26, P6, R63, R30, RZ ;  /* 0x0000001e3f1a7210 */ /* 0x000fe20007fde0ff */
[-C--:B------:R-:W-:Y:S01]  /*3f70*/  FMUL R53, R53, R14.reuse ;  /* 0x0000000e35357220 */ /* 0x080fe20000400000 */
[----:B------:R-:W-:Y:S01]  /*3f80*/  ISETP.GT.AND P1, PT, R4, 0x19, PT ;  /* 0x000000190400780c */ /* 0x000fe20003f24270 */
[----:B------:R-:W-:Y:S01]  /*3f90*/  IMAD.X R25, R67, 0x1, R29, P4 ;  /* 0x0000000143197824 */ /* 0x000fe200020e061d */
[C---:B------:R-:W-:Y:S01]  /*3fa0*/  ISETP.GT.AND P2, PT, R70.reuse, 0x8, P2 ;  /* 0x000000084600780c */ /* 0x040fe20001744270 */
[----:B------:R-:W-:Y:S01]  /*3fb0*/  IMAD.X R27, R61, 0x1, R31, P6 ;  /* 0x000000013d1b7824 */ /* 0x000fe200030e061f */
[----:B------:R-:W-:Y:S01]  /*3fc0*/  ISETP.GT.AND P4, PT, R70, RZ, P1 ;  /* 0x000000ff4600720c */ /* 0x000fe20000f84270 */
[----:B0-----:R-:W-:Y:S01]  /*3fd0*/  FMUL R21, R38, R14 ;  /* 0x0000000e26157220 */ /* 0x001fe20000400000 */
[----:B------:R0:W-:Y:S01]  /*3fe0*/  @P0 STG.E desc[UR16][R24.64], R35 ;  /* 0x0000002318000986 */ /* 0x0001e2000c101910 */
[----:B------:R-:W-:Y:S01]  /*3ff0*/  IADD3 R28, P0, R63, R32, RZ ;  /* 0x000000203f1c7210 */ /* 0x000fe20007f1e0ff */
[----:B------:R-:W-:Y:S01]  /*4000*/  FMUL R55, R55, R14 ;  /* 0x0000000e37377220 */ /* 0x000fe20000400000 */
[----:B------:R-:W-:Y:S01]  /*4010*/  ISETP.GT.AND P1, PT, R70, 0x8, P1 ;  /* 0x000000084600780c */ /* 0x000fe20000f24270 */
[----:B------:R2:W-:Y:S01]  /*4020*/  @P5 STG.E desc[UR16][R26.64], R5 ;  /* 0x000000051a005986 */ /* 0x0005e2000c101910 */
[----:B-1----:R-:W-:Y:S01]  /*4030*/  IADD3 R22, P5, R65, R30, RZ ;  /* 0x0000001e41167210 */ /* 0x002fe20007fbe0ff */
[----:B------:R-:W-:Y:S01]  /*4040*/  IMAD.X R29, R61, 0x1, R33, P0 ;  /* 0x000000013d1d7824 */ /* 0x000fe200000e0621 */
[----:B------:R-:W-:-:S02]  /*4050*/  ISETP.GT.AND P0, PT, R4, 0x20, PT ;  /* 0x000000200400780c */ /* 0x000fc40003f04270 */
[----:B------:R-:W-:Y:S01]  /*4060*/  IADD3 R30, P6, R63, R26, RZ ;  /* 0x0000001a3f1e7210 */ /* 0x000fe20007fde0ff */
[----:B------:R-:W-:Y:S01]  /*4070*/  IMAD.X R23, R67, 0x1, R31, P5 ;  /* 0x0000000143177824 */ /* 0x000fe200028e061f */
[----:B------:R-:W-:Y:S01]  /*4080*/  @P4 STG.E desc[UR16][R28.64], R37 ;  /* 0x000000251c004986 */ /* 0x000fe2000c101910 */
[----:B0-----:R-:W-:Y:S01]  /*4090*/  IADD3 R24, P5, R65, R32, RZ ;  /* 0x0000002041187210 */ /* 0x001fe20007fbe0ff */
[-C--:B------:R-:W-:Y:S01]  /*40a0*/  FMUL R35, R48, R14.reuse ;  /* 0x0000000e30237220 */ /* 0x080fe20000400000 */
[----:B------:R-:W-:Y:S01]  /*40b0*/  ISETP.GT.AND P4, PT, R70, RZ, P0 ;  /* 0x000000ff4600720c */ /* 0x000fe20000784270 */
[----:B------:R0:W-:Y:S01]  /*40c0*/  @P2 STG.E desc[UR16][R22.64], R21 ;  /* 0x0000001516002986 */ /* 0x0001e2000c101910 */
[----:B------:R-:W-:Y:S01]  /*40d0*/  ISETP.GT.AND P2, PT, R4, 0x21, PT ;  /* 0x000000210400780c */ /* 0x000fe20003f44270 */
[----:B------:R-:W-:Y:S02]  /*40e0*/  IMAD.X R25, R67, 0x1, R33, P5 ;  /* 0x0000000143197824 */ /* 0x000fe400028e0621 */
[----:B--2---:R-:W-:Y:S01]  /*40f0*/  FMUL R5, R40, R14 ;  /* 0x0000000e28057220 */ /* 0x004fe20000400000 */
[----:B------:R-:W-:Y:S01]  /*4100*/  IMAD.X R31, R61, 0x1, R27, P6 ;  /* 0x000000013d1f7824 */ /* 0x000fe200030e061b */
[----:B------:R-:W-:Y:S01]  /*4110*/  ISETP.GT.AND P5, PT, R70, RZ, P2 ;  /* 0x000000ff4600720c */ /* 0x000fe200017a4270 */
[----:B------:R1:W-:Y:S01]  /*4120*/  @P1 STG.E desc[UR16][R24.64], R39 ;  /* 0x0000002718001986 */ /* 0x0003e2000c101910 */
[----:B------:R-:W-:-:S02]  /*4130*/  IADD3 R32, P1, R63, R28, RZ ;  /* 0x0000001c3f207210 */ /* 0x000fc40007f3e0ff */
[C---:B------:R-:W-:Y:S02]  /*4140*/  ISETP.GT.AND P0, PT, R70.reuse, 0x8, P0 ;  /* 0x000000084600780c */ /* 0x040fe40000704270 */
[----:B------:R2:W-:Y:S01]  /*4150*/  @P4 STG.E desc[UR16][R30.64], R5 ;  /* 0x000000051e004986 */ /* 0x0005e2000c101910 */
[----:B0-----:R-:W-:Y:S01]  /*4160*/  IADD3 R22, P4, R65, R26, RZ ;  /* 0x0000001a41167210 */ /* 0x001fe20007f9e0ff */
[----:B------:R-:W-:Y:S01]  /*4170*/  IMAD.X R33, R61, 0x1, R29, P1 ;  /* 0x000000013d217824 */ /* 0x000fe200008e061d */
[----:B------:R-:W-:Y:S01]  /*4180*/  ISETP.GT.AND P2, PT, R70, 0x8, P2 ;  /* 0x000000084600780c */ /* 0x000fe20001744270 */
[----:B------:R-:W-:Y:S01]  /*4190*/  FMUL R21, R42, R14 ;  /* 0x0000000e2a157220 */ /* 0x000fe20000400000 */
[----:B------:R-:W-:Y:S01]  /*41a0*/  ISETP.GT.AND P1, PT, R4, 0x28, PT ;  /* 0x000000280400780c */ /* 0x000fe20003f24270 */
[----:B------:R-:W-:Y:S01]  /*41b0*/  IMAD.X R23, R67, 0x1, R27, P4 ;  /* 0x0000000143177824 */ /* 0x000fe200020e061b */
[----:B------:R-:W-:Y:S01]  /*41c0*/  @P5 STG.E desc[UR16][R32.64], R41 ;  /* 0x0000002920005986 */ /* 0x000fe2000c101910 */
[----:B-1----:R-:W-:-:S02]  /*41d0*/  IADD3 R24, P5, R65, R28, RZ ;  /* 0x0000001c41187210 */ /* 0x002fc40007fbe0ff */
[----:B------:R-:W-:Y:S01]  /*41e0*/  ISETP.GT.AND P4, PT, R70, RZ, P1 ;  /* 0x000000ff4600720c */ /* 0x000fe20000f84270 */
[----:B------:R0:W-:Y:S01]  /*41f0*/  @P0 STG.E desc[UR16][R22.64], R21 ;  /* 0x0000001516000986 */ /* 0x0001e2000c101910 */
[----:B------:R-:W-:Y:S01]  /*4200*/  ISETP.GT.AND P0, PT, R4, 0x29, PT ;  /* 0x000000290400780c */ /* 0x000fe20003f04270 */
[----:B------:R-:W-:Y:S01]  /*4210*/  IMAD.X R25, R67, 0x1, R29, P5 ;  /* 0x0000000143197824 */ /* 0x000fe200028e061d */
[----:B------:R-:W-:Y:S01]  /*4220*/  IADD3 R26, P6, R63, R30, RZ ;  /* 0x0000001e3f1a7210 */ /* 0x000fe20007fde0ff */
[----:B--2---:R-:W-:Y:S01]  /*4230*/  FMUL R5, R44, R14 ;  /* 0x0000000e2c057220 */ /* 0x004fe20000400000 */
[----:B------:R-:W-:Y:S02]  /*4240*/  ISETP.GT.AND P5, PT, R70, RZ, P0 ;  /* 0x000000ff4600720c */ /* 0x000fe400007a4270 */
[----:B------:R1:W-:Y:S01]  /*4250*/  @P2 STG.E desc[UR16][R24.64], R43 ;  /* 0x0000002b18002986 */ /* 0x0003e2000c101910 */
[----:B------:R-:W-:Y:S01]  /*4260*/  IMAD.X R27, R61, 0x1, R31, P6 ;  /* 0x000000013d1b7824 */ /* 0x000fe200030e061f */
[----:B------:R-:W-:-:S02]  /*4270*/  IADD3 R28, P2, R63, R32, RZ ;  /* 0x000000203f1c7210 */ /* 0x000fc40007f5e0ff */
[----:B------:R-:W-:Y:S01]  /*4280*/  ISETP.GT.AND P1, PT, R70, 0x8, P1 ;  /* 0x000000084600780c */ /* 0x000fe20000f24270 */
[----:B0-----:R-:W-:Y:S01]  /*4290*/  FMUL R21, R46, R14 ;  /* 0x0000000e2e157220 */ /* 0x001fe20000400000 */
[----:B------:R-:W-:Y:S01]  /*42a0*/  @P4 STG.E desc[UR16][R26.64], R5 ;  /* 0x000000051a004986 */ /* 0x000fe2000c101910 */
[----:B------:R-:W-:Y:S01]  /*42b0*/  IADD3 R22, P4, R65, R30, RZ ;  /* 0x0000001e41167210 */ /* 0x000fe20007f9e0ff */
[----:B------:R-:W-:Y:S01]  /*42c0*/  IMAD.X R29, R61, 0x1, R33, P2 ;  /* 0x000000013d1d7824 */ /* 0x000fe200010e0621 */
[----:B------:R-:W-:Y:S02]  /*42d0*/  ISETP.GT.AND P0, PT, R70, 0x8, P0 ;  /* 0x000000084600780c */ /* 0x000fe40000704270 */
[----:B------:R-:W-:Y:S01]  /*42e0*/  ISETP.GT.AND P2, PT, R4, 0x30, PT ;  /* 0x000000300400780c */ /* 0x000fe20003f44270 */
[----:B------:R-:W-:Y:S01]  /*42f0*/  IMAD.X R23, R67, 0x1, R31, P4 ;  /* 0x0000000143177824 */ /* 0x000fe200020e061f */
[----:B------:R-:W-:Y:S01]  /*4300*/  @P5 STG.E desc[UR16][R28.64], R45 ;  /* 0x0000002d1c005986 */ /* 0x000fe2000c101910 */
[----:B-1----:R-:W-:-:S02]  /*4310*/  IADD3 R24, P5, R65, R32, RZ ;  /* 0x0000002041187210 */ /* 0x002fc40007fbe0ff */
[----:B------:R-:W-:Y:S01]  /*4320*/  ISETP.GT.AND P4, PT, R70, RZ, P2 ;  /* 0x000000ff4600720c */ /* 0x000fe20001784270 */
[----:B------:R0:W-:Y:S01]  /*4330*/  @P1 STG.E desc[UR16][R22.64], R21 ;  /* 0x0000001516001986 */ /* 0x0001e2000c101910 */
[----:B------:R-:W-:Y:S01]  /*4340*/  IADD3 R30, P6, R63, R26, RZ ;  /* 0x0000001a3f1e7210 */ /* 0x000fe20007fde0ff */
[----:B------:R-:W-:Y:S01]  /*4350*/  IMAD.X R25, R67, 0x1, R33, P5 ;  /* 0x0000000143197824 */ /* 0x000fe200028e0621 */
[----:B------:R-:W-:-:S03]  /*4360*/  ISETP.GT.AND P1, PT, R4, 0x31, PT ;  /* 0x000000310400780c */ /* 0x000fc60003f24270 */
[----:B------:R-:W-:Y:S01]  /*4370*/  IMAD.X R31, R61, 0x1, R27, P6 ;  /* 0x000000013d1f7824 */ /* 0x000fe200030e061b */
[C---:B------:R-:W-:Y:S01]  /*4380*/  ISETP.GT.AND P5, PT, R70.reuse, RZ, P1 ;  /* 0x000000ff4600720c */ /* 0x040fe20000fa4270 */
[----:B------:R1:W-:Y:S01]  /*4390*/  @P0 STG.E desc[UR16][R24.64], R47 ;  /* 0x0000002f18000986 */ /* 0x0003e2000c101910 */
[----:B------:R-:W-:Y:S02]  /*43a0*/  ISETP.GT.AND P6, PT, R70, 0x8, P2 ;  /* 0x000000084600780c */ /* 0x000fe400017c4270 */
[----:B------:R-:W-:Y:S01]  /*43b0*/  IADD3 R32, P0, R63, R28, RZ ;  /* 0x0000001c3f207210 */ /* 0x000fe20007f1e0ff */
[----:B------:R2:W-:Y:S01]  /*43c0*/  @P4 STG.E desc[UR16][R30.64], R35 ;  /* 0x000000231e004986 */ /* 0x0005e2000c101910 */
[----:B0-----:R-:W-:Y:S01]  /*43d0*/  IADD3 R22, P2, R65, R26, RZ ;  /* 0x0000001a41167210 */ /* 0x001fe20007f5e0ff */
[----:B------:R-:W-:Y:S01]  /*43e0*/  FMUL R21, R50, R14 ;  /* 0x0000000e32157220 */ /* 0x000fe20000400000 */
[----:B------:R-:W-:Y:S01]  /*43f0*/  ISETP.GT.AND P1, PT, R70, 0x8, P1 ;  /* 0x000000084600780c */ /* 0x000fe20000f24270 */
[----:B------:R-:W-:Y:S01]  /*4400*/  IMAD.X R33, R61, 0x1, R29, P0 ;  /* 0x000000013d217824 */ /* 0x000fe200000e061d */
[C---:B------:R-:W-:Y:S01]  /*4410*/  ISETP.GT.AND P0, PT, R4.reuse, 0x38, PT ;  /* 0x000000380400780c */ /* 0x040fe20003f04270 */
[----:B------:R-:W-:Y:S01]  /*4420*/  IMAD.X R23, R67, 0x1, R27, P2 ;  /* 0x0000000143177824 */ /* 0x000fe200010e061b */
[----:B------:R-:W-:-:S02]  /*4430*/  ISETP.GT.AND P2, PT, R4, 0x39, PT ;  /* 0x000000390400780c */ /* 0x000fc40003f44270 */
[----:B------:R-:W-:Y:S01]  /*4440*/  IADD3 R4, P4, R65, R28, RZ ;  /* 0x0000001c41047210 */ /* 0x000fe20007f9e0ff */
[----:B------:R-:W-:Y:S01]  /*4450*/  @P5 STG.E desc[UR16][R32.64], R49 ;  /* 0x0000003120005986 */ /* 0x000fe2000c101910 */
[----:B-1----:R-:W-:-:S03]  /*4460*/  IADD3 R24, P5, R63, R30, RZ ;  /* 0x0000001e3f187210 */ /* 0x002fc60007fbe0ff */
[----:B------:R-:W-:Y:S01]  /*4470*/  IMAD.X R5, R67, 0x1, R29, P4 ;  /* 0x0000000143057824 */ /* 0x000fe200020e061d */
[----:B------:R-:W-:Y:S01]  /*4480*/  IADD3 R28, P4, R65, R30, RZ ;  /* 0x0000001e411c7210 */ /* 0x000fe20007f9e0ff */
[----:B------:R0:W-:Y:S01]  /*4490*/  @P6 STG.E desc[UR16][R22.64], R21 ;  /* 0x0000001516006986 */ /* 0x0001e2000c101910 */
[--C-:B------:R-:W-:Y:S01]  /*44a0*/  IMAD.X R25, R61, 0x1, R31.reuse, P5 ;  /* 0x000000013d197824 */ /* 0x100fe200028e061f */
[C---:B------:R-:W-:Y:S02]  /*44b0*/  ISETP.GT.AND P6, PT, R70.reuse, RZ, P0 ;  /* 0x000000ff4600720c */ /* 0x040fe400007c4270 */
[----:B------:R-:W-:Y:S01]  /*44c0*/  IADD3 R26, P5, R63, R32, RZ ;  /* 0x000000203f1a7210 */ /* 0x000fe20007fbe0ff */
[----:B------:R-:W-:Y:S01]  /*44d0*/  IMAD.X R29, R67, 0x1, R31, P4 ;  /* 0x00000001431d7824 */ /* 0x000fe200020e061f */
[----:B------:R-:W-:Y:S01]  /*44e0*/  ISETP.GT.AND P4, PT, R70, RZ, P2 ;  /* 0x000000ff4600720c */ /* 0x000fe20001784270 */
[----:B--2---:R-:W-:Y:S01]  /*44f0*/  FMUL R31, R54, R14 ;  /* 0x0000000e361f7220 */ /* 0x004fe20000400000 */
[C---:B------:R-:W-:Y:S01]  /*4500*/  ISETP.GT.AND P0, PT, R70.reuse, 0x8, P0 ;  /* 0x000000084600780c */ /* 0x040fe20000704270 */
[----:B------:R-:W-:Y:S01]  /*4510*/  IMAD.X R27, R61, 0x1, R33, P5 ;  /* 0x000000013d1b7824 */ /* 0x000fe200028e0621 */
[----:B------:R-:W-:Y:S01]  /*4520*/  ISETP.GT.AND P2, PT, R70, 0x8, P2 ;  /* 0x000000084600780c */ /* 0x000fe20001744270 */
[----:B------:R1:W-:Y:S01]  /*4530*/  @P1 STG.E desc[UR16][R4.64], R51 ;  /* 0x0000003304001986 */ /* 0x0003e2000c101910 */
[----:B0-----:R-:W-:Y:S01]  /*4540*/  IADD3 R22, P5, R65, R32, RZ ;  /* 0x0000002041167210 */ /* 0x001fe20007fbe0ff */
[----:B------:R-:W-:-:S04]  /*4550*/  FMUL R21, R52, R14 ;  /* 0x0000000e34157220 */ /* 0x000fc80000400000 */
[----:B------:R-:W-:Y:S01]  /*4560*/  IMAD.X R23, R67, 0x1, R33, P5 ;  /* 0x0000000143177824 */ /* 0x000fe200028e0621 */
[----:B------:R1:W-:Y:S04]  /*4570*/  @P6 STG.E desc[UR16][R24.64], R21 ;  /* 0x0000001518006986 */ /* 0x0003e8000c101910 */
[----:B------:R1:W-:Y:S04]  /*4580*/  @P4 STG.E desc[UR16][R26.64], R53 ;  /* 0x000000351a004986 */ /* 0x0003e8000c101910 */
[----:B------:R1:W-:Y:S04]  /*4590*/  @P0 STG.E desc[UR16][R28.64], R31 ;  /* 0x0000001f1c000986 */ /* 0x0003e8000c101910 */
[----:B------:R1:W-:Y:S02]  /*45a0*/  @P2 STG.E desc[UR16][R22.64], R55 ;  /* 0x0000003716002986 */ /* 0x0003e4000c101910 */
.L_x_90:
[----:B------:R-:W-:Y:S05]  /*45b0*/  BSYNC B0 ;  /* 0x0000000000007941 */ /* 0x000fea0003800000 */
.L_x_30:
[C---:B------:R-:W-:Y:S01]  /*45c0*/  LEA R2, P0, R8.reuse, R2, 0x1 ;  /* 0x0000000208027211 */ /* 0x040fe200078008ff */
[----:B------:R-:W-:Y:S01]  /*45d0*/  ULDC.64 UR8, c[0x0][0x750] ;  /* 0x0001d40000087ab9 */ /* 0x000fe20000000a00 */
[----:B-1--4-:R-:W-:Y:S01]  /*45e0*/  IMAD.U32 R4, RZ, RZ, UR13 ;  /* 0x0000000dff047e24 */ /* 0x012fe2000f8e00ff */
[----:B------:R-:W-:Y:S01]  /*45f0*/  PRMT R21, RZ, 0x7610, R21 ;  /* 0x00007610ff157816 */ /* 0x000fe20000000015 */
[----:B------:R-:W-:Y:S01]  /*4600*/  IMAD.MOV.U32 R6, RZ, RZ, -0x1 ;  /* 0xffffffffff067424 */ /* 0x000fe200078e00ff */
[----:B------:R-:W-:Y:S01]  /*4610*/  LEA.HI.X R3, R8, R3, R0, 0x1, P0 ;  /* 0x0000000308037211 */ /* 0x000fe200000f0c00 */
[----:B------:R1:W-:Y:S01]  /*4620*/  SYNCS.ARRIVE.TRANS64.A1T0 RZ, [R4+UR22], RZ ;  /* 0x000000ff04ff79a7 */ /* 0x0003e20008100016 */
[----:B------:R-:W-:Y:S01]  /*4630*/  ISETP.GE.U32.AND P0, PT, R2, UR8, PT ;  /* 0x0000000802007c0c */ /* 0x000fe2000bf06070 */
[----:B------:R-:W-:-:S03]  /*4640*/  IMAD.MOV.U32 R5, RZ, RZ, -0x1 ;  /* 0xffffffffff057424 */ /* 0x000fc600078e00ff */
[----:B------:R-:W-:Y:S01]  /*4650*/  ISETP.GE.U32.AND.EX P0, PT, R3, UR9, PT, P0 ;  /* 0x0000000903007c0c */ /* 0x000fe2000bf06100 */
[----:B-1----:R-:W-:-:S12]  /*4660*/  IMAD.MOV.U32 R4, RZ, RZ, -0x1 ;  /* 0xffffffffff047424 */ /* 0x002fd800078e00ff */
[----:B------:R-:W-:Y:S05]  /*4670*/  @P0 BRA `(.L_x_91) ;  /* 0x0000000400640947 */ /* 0x000fea0003800000 */
[----:B------:R-:W1:Y:S01]  /*4680*/  S2R R32, SR_CTAID.X ;  /* 0x0000000000207919 */ /* 0x000e620000002500 */
[----:B0-----:R-:W0:Y:S01]  /*4690*/  LDC.64 R26, c[0x0][0x728] ;  /* 0x0001ca00ff1a7b82 */ /* 0x001e220000000a00 */
[----:B------:R-:W-:Y:S01]  /*46a0*/  ULDC UR8, c[0x0][0x150] ;  /* 0x0000540000087ab9 */ /* 0x000fe20000000800 */
[----:B------:R-:W-:Y:S01]  /*46b0*/  IMAD.MOV.U32 R24, RZ, RZ, R2 ;  /* 0x000000ffff187224 */ /* 0x000fe200078e0002 */
[----:B------:R-:W4:Y:S01]  /*46c0*/  S2R R34, SR_CTAID.Y ;  /* 0x0000000000227919 */ /* 0x000f220000002600 */
[----:B------:R-:W-:-:S04]  /*46d0*/  IMAD.MOV.U32 R25, RZ, RZ, R3 ;  /* 0x000000ffff197224 */ /* 0x000fc800078e0003 */
[----:B------:R-:W2:Y:S08]  /*46e0*/  LDC R35, c[0x0][0x144] ;  /* 0x00005100ff237b82 */ /* 0x000eb00000000800 */
[----:B------:R-:W2:Y:S08]  /*46f0*/  LDC R6, c[0x0][0x730] ;  /* 0x0001cc00ff067b82 */ /* 0x000eb00000000800 */
[----:B------:R-:W2:Y:S01]  /*4700*/  LDC.64 R30, c[0x0][0x720] ;  /* 0x0001c800ff1e7b82 */ /* 0x000ea20000000a00 */
[----:B0-----:R-:W-:-:S04]  /*4710*/  ISETP.NE.U32.AND P0, PT, R26, RZ, PT ;  /* 0x000000ff1a00720c */ /* 0x001fc80003f05070 */
[----:B------:R-:W-:Y:S02]  /*4720*/  ISETP.NE.AND.EX P0, PT, R27, RZ, PT, P0 ;  /* 0x000000ff1b00720c */ /* 0x000fe40003f05300 */
[----:B-1----:R-:W-:-:S05]  /*4730*/  I2FP.F32.U32 R4, R32 ;  /* 0x0000002000047245 */ /* 0x002fca0000201000 */
[----:B------:R-:W-:-:S04]  /*4740*/  FMUL R4, R4, UR8 ;  /* 0x0000000804047c20 */ /* 0x000fc80008400000 */
[----:B------:R0:W1:Y:S02]  /*4750*/  F2I.U32.TRUNC.NTZ R33, R4 ;  /* 0x0000000400217305 */ /* 0x000064000020f000 */
[----:B----4-:R-:W-:Y:S05]  /*4760*/  @!P0 BRA `(.L_x_92) ;  /* 0x0000000000288947 */ /* 0x010fea0003800000 */
[----:B------:R-:W4:Y:S02]  /*4770*/  LDC R5, c[0x0][0x734] ;  /* 0x0001cd00ff057b82 */ /* 0x000f240000000800 */
[----:B----4-:R-:W-:-:S05]  /*4780*/  IADD3 R21, P0, R2, R5, RZ ;  /* 0x0000000502157210 */ /* 0x010fca0007f1e0ff */
[----:B--2---:R-:W-:-:S04]  /*4790*/  IMAD.X R29, RZ, RZ, R3, P0 ;  /* 0x000000ffff1d7224 */ /* 0x004fc800000e0603 */
[----:B0-----:R-:W-:-:S04]  /*47a0*/  IMAD.WIDE.U32 R4, R29, R26, RZ ;  /* 0x0000001a1d047225 */ /* 0x001fc800078e00ff */
[----:B---3--:R-:W-:-:S04]  /*47b0*/  IMAD.WIDE.U32 R22, P0, R21, R27, R4 ;  /* 0x0000001b15167225 */ /* 0x008fc80007800004 */
[----:B------:R-:W-:-:S04]  /*47c0*/  IMAD.WIDE.U32 R4, R21, R26, RZ ;  /* 0x0000001a15047225 */ /* 0x000fc800078e00ff */
[----:B------:R-:W-:Y:S01]  /*47d0*/  IMAD.X R25, RZ, RZ, RZ, P0 ;  /* 0x000000ffff197224 */ /* 0x000fe200000e06ff */
[----:B------:R-:W-:Y:S01]  /*47e0*/  IADD3 RZ, P0, R5, R22, RZ ;  /* 0x0000001605ff7210 */ /* 0x000fe20007f1e0ff */
[----:B------:R-:W-:-:S04]  /*47f0*/  IMAD.MOV.U32 R24, RZ, RZ, R23 ;  /* 0x000000ffff187224 */ /* 0x000fc800078e0017 */
[----:B------:R-:W-:-:S08]  /*4800*/  IMAD.WIDE.U32.X R24, R29, R27, R24, P0 ;  /* 0x0000001b1d187225 */ /* 0x000fd000000e0418 */
.L_x_92:
[----:B------:R-:W4:Y:S01]  /*4810*/  LDC.64 R38, c[0x0][0x740] ;  /* 0x0001d000ff267b82 */ /* 0x000f220000000a00 */
[-C--:B--2---:R-:W-:Y:S01]  /*4820*/  SHF.R.U64 R28, R24, R6.reuse, R25 ;  /* 0x00000006181c7219 */ /* 0x084fe20000001219 */
[----:B-1----:R-:W-:Y:S01]  /*4830*/  IMAD.MOV R33, RZ, RZ, -R33 ;  /* 0x000000ffff217224 */ /* 0x002fe200078e0a21 */
[----:B0-----:R-:W-:Y:S01]  /*4840*/  SHF.R.U32.HI R4, RZ, R6, R25 ;  /* 0x00000006ff047219 */ /* 0x001fe20000011619 */
[----:B------:R-:W-:Y:S01]  /*4850*/  ULDC UR8, c[0x0][0x154] ;  /* 0x0000550000087ab9 */ /* 0x000fe20000000800 */
[----:B------:R-:W-:Y:S01]  /*4860*/  IADD3 R21, P0, RZ, -R28, RZ ;  /* 0x8000001cff157210 */ /* 0x000fe20007f1e0ff */
[----:B------:R-:W-:Y:S02]  /*4870*/  IMAD R33, R35, R33, R32 ;  /* 0x0000002123217224 */ /* 0x000fe400078e0220 */
[----:B---3--:R-:W0:Y:S01]  /*4880*/  LDC R22, c[0x0][0x718] ;  /* 0x0001c600ff167b82 */ /* 0x008e220000000800 */
[----:B------:R-:W-:Y:S02]  /*4890*/  IMAD.MOV.U32 R23, RZ, RZ, -0x1 ;  /* 0xffffffffff177424 */ /* 0x000fe400078e00ff */
[----:B------:R-:W-:-:S02]  /*48a0*/  IMAD.X R5, RZ, RZ, ~R4, P0 ;  /* 0x000000ffff057224 */ /* 0x000fc400000e0e04 */
[----:B------:R-:W-:Y:S02]  /*48b0*/  IMAD.MOV.U32 R25, RZ, RZ, 0x1 ;  /* 0x00000001ff197424 */ /* 0x000fe400078e00ff */
[-C--:B------:R-:W-:Y:S01]  /*48c0*/  IMAD R6, R5, R30.reuse, RZ ;  /* 0x0000001e05067224 */ /* 0x080fe200078e02ff */
[----:B------:R-:W1:Y:S01]  /*48d0*/  LDC R24, c[0x0][0x708] ;  /* 0x0001c200ff187b82 */ /* 0x000e620000000800 */
[----:B------:R-:W-:-:S04]  /*48e0*/  IMAD.WIDE.U32 R4, R21, R30, R2 ;  /* 0x0000001e15047225 */ /* 0x000fc800078e0002 */
[----:B------:R-:W-:Y:S01]  /*48f0*/  IMAD R21, R21, R31, R6 ;  /* 0x0000001f15157224 */ /* 0x000fe200078e0206 */
[----:B------:R-:W-:Y:S02]  /*4900*/  I2FP.F32.U32 R6, R34 ;  /* 0x0000002200067245 */ /* 0x000fe40000201000 */
[----:B------:R-:W2:Y:S01]  /*4910*/  LDC R36, c[0x0][0x758] ;  /* 0x0001d600ff247b82 */ /* 0x000ea20000000800 */
[----:B------:R-:W-:Y:S01]  /*4920*/  IMAD.IADD R5, R5, 0x1, R21 ;  /* 0x0000000105057824 */ /* 0x000fe200078e0215 */
[----:B----4-:R-:W-:Y:S01]  /*4930*/  ISETP.NE.U32.AND P0, PT, R38, RZ, PT ;  /* 0x000000ff2600720c */ /* 0x010fe20003f05070 */
[----:B------:R-:W-:-:S03]  /*4940*/  FMUL R21, R6, UR8 ;  /* 0x0000000806157c20 */ /* 0x000fc60008400000 */
[----:B------:R-:W-:Y:S01]  /*4950*/  ISETP.NE.AND.EX P0, PT, R39, RZ, PT, P0 ;  /* 0x000000ff2700720c */ /* 0x000fe20003f05300 */
[----:B------:R3:W4:Y:S01]  /*4960*/  F2I.U32.TRUNC.NTZ R29, R21 ;  /* 0x00000015001d7305 */ /* 0x000722000020f000 */
[----:B------:R-:W3:Y:S01]  /*4970*/  LDC R31, c[0x0][0x148] ;  /* 0x00005200ff1f7b82 */ /* 0x000ee20000000800 */
[-CC-:B0-----:R-:W-:Y:S02]  /*4980*/  SHF.R.U64 R26, R4, R22.reuse, R5.reuse ;  /* 0x00000016041a7219 */ /* 0x181fe40000001205 */
[----:B------:R-:W-:-:S05]  /*4990*/  SHF.R.U32.HI R5, RZ, R22, R5 ;  /* 0x00000016ff057219 */ /* 0x000fca0000011605 */
[----:B------:R-:W0:Y:S01]  /*49a0*/  LDC R32, c[0x0][0x700] ;  /* 0x0001c000ff207b82 */ /* 0x000e220000000800 */
[-CC-:B-1----:R-:W-:Y:S02]  /*49b0*/  SHF.R.U64 R6, R26, R24.reuse, R5.reuse ;  /* 0x000000181a067219 */ /* 0x182fe40000001205 */
[----:B------:R-:W-:-:S05]  /*49c0*/  SHF.R.U32.HI R5, RZ, R24, R5 ;  /* 0x00000018ff057219 */ /* 0x000fca0000011605 */
[----:B------:R-:W1:Y:S01]  /*49d0*/  LDC R37, c[0x0][0x748] ;  /* 0x0001d200ff257b82 */ /* 0x000e620000000800 */
[-CC-:B--2---:R-:W-:Y:S02]  /*49e0*/  SHF.R.U64 R30, R6, R36.reuse, R5.reuse ;  /* 0x00000024061e7219 */ /* 0x184fe40000001205 */
[-C--:B------:R-:W-:Y:S02]  /*49f0*/  SHF.L.U32 R23, R23, R36.reuse, RZ ;  /* 0x0000002417177219 */ /* 0x080fe400000006ff */
[-C--:B------:R-:W-:Y:S01]  /*4a00*/  SHF.R.U32.HI R5, RZ, R36.reuse, R5 ;  /* 0x00000024ff057219 */ /* 0x080fe20000011605 */
[----:B------:R-:W-:Y:S01]  /*4a10*/  IMAD.MOV.U32 R4, RZ, RZ, R30 ;  /* 0x000000ffff047224 */ /* 0x000fe200078e001e */
[----:B------:R-:W-:Y:S01]  /*4a20*/  SHF.L.U32 R36, R25, R36, RZ ;  /* 0x0000002419247219 */ /* 0x000fe200000006ff */
[----:B------:R-:W2:Y:S01]  /*4a30*/  LDC R40, c[0x0][0x738] ;  /* 0x0001ce00ff287b82 */ /* 0x000ea20000000800 */
[----:B------:R-:W-:-:S07]  /*4a40*/  LOP3.LUT R35, RZ, R23, RZ, 0x33, !PT ;  /* 0x00000017ff237212 */ /* 0x000fce00078e33ff */
[----:B------:R-:W0:Y:S01]  /*4a50*/  LDC R41, c[0x0][0x710] ;  /* 0x0001c400ff297b82 */ /* 0x000e220000000800 */
[----:B----4-:R-:W-:Y:S05]  /*4a60*/  @!P0 BRA `(.L_x_93) ;  /* 0x0000000000288947 */ /* 0x010fea0003800000 */
[----:B---3--:R-:W3:Y:S02]  /*4a70*/  LDC R21, c[0x0][0x74c] ;  /* 0x0001d300ff157b82 */ /* 0x008ee40000000800 */
        /* <DEDUP_REMOVED lines=9> */
.L_x_93:
[----:B-1----:R-:W-:Y:S01]  /*4b10*/  SHF.R.U64 R4, R4, R37, R5 ;  /* 0x0000002504047219 */ /* 0x002fe20000001205 */
[----:B0-----:R-:W-:Y:S01]  /*4b20*/  VIADD R23, R32, 0xffffffff ;  /* 0xffffffff20177836 */ /* 0x001fe20000000000 */
[----:B---3--:R-:W-:Y:S01]  /*4b30*/  LOP3.LUT R21, R6, R35, RZ, 0xc0, !PT ;  /* 0x0000002306157212 */ /* 0x008fe200078ec0ff */
[----:B------:R-:W-:Y:S02]  /*4b40*/  IMAD.MOV R29, RZ, RZ, -R29 ;  /* 0x000000ffff1d7224 */ /* 0x000fe400078e0a1d */
[----:B------:R-:W-:Y:S02]  /*4b50*/  IMAD.MOV R5, RZ, RZ, -R4 ;  /* 0x000000ffff057224 */ /* 0x000fe400078e0a04 */
[----:B------:R-:W-:Y:S01]  /*4b60*/  IMAD R6, R36, R4, R21 ;  /* 0x0000000424067224 */ /* 0x000fe200078e0215 */
[----:B------:R-:W-:Y:S01]  /*4b70*/  LOP3.LUT R21, R26, R23, RZ, 0xc0, !PT ;  /* 0x000000171a157212 */ /* 0x000fe200078ec0ff */
[----:B------:R-:W-:Y:S02]  /*4b80*/  @P3 IMAD R33, R31, R29, R34 ;  /* 0x0000001d1f213224 */ /* 0x000fe400078e0222 */
[----:B--2---:R-:W-:-:S02]  /*4b90*/  IMAD R4, R5, R40, R30 ;  /* 0x0000002805047224 */ /* 0x004fc400078e021e */
[----:B------:R-:W-:Y:S02]  /*4ba0*/  IMAD R6, R6, R41, R33 ;  /* 0x0000002906067224 */ /* 0x000fe400078e0221 */
[----:B------:R-:W-:Y:S02]  /*4bb0*/  IMAD R5, R4, R32, R21 ;  /* 0x0000002004057224 */ /* 0x000fe400078e0215 */
[----:B------:R-:W-:-:S03]  /*4bc0*/  IMAD.MOV.U32 R22, RZ, RZ, 0x1 ;  /* 0x00000001ff167424 */ /* 0x000fc600078e00ff */
[----:B------:R-:W-:Y:S02]  /*4bd0*/  SEL R4, R5, R6, !P3 ;  /* 0x0000000605047207 */ /* 0x000fe40005800000 */
[----:B------:R-:W-:Y:S01]  /*4be0*/  SEL R6, R6, R5, !P3 ;  /* 0x0000000506067207 */ /* 0x000fe20005800000 */
[----:B------:R-:W-:Y:S01]  /*4bf0*/  IMAD.MOV.U32 R5, RZ, RZ, R28 ;  /* 0x000000ffff057224 */ /* 0x000fe200078e001c */
[----:B------:R-:W-:-:S07]  /*4c00*/  PRMT R21, R22, 0x7610, R21 ;  /* 0x0000761016157816 */ /* 0x000fce0000000015 */
.L_x_91:
[----:B------:R-:W-:Y:S02]  /*4c10*/  LOP3.LUT P0, RZ, R21, 0xff, RZ, 0xc0, !PT ;  /* 0x000000ff15ff7812 */ /* 0x000fe4000780c0ff */
[----:B------:R-:W-:-:S11]  /*4c20*/  LOP3.LUT R69, R69, 0x1, RZ, 0x3c, !PT ;  /* 0x0000000145457812 */ /* 0x000fd600078e3cff */
[----:B------:R-:W-:Y:S05]  /*4c30*/  @P0 BRA `(.L_x_94) ;  /* 0xffffffc800e80947 */ /* 0x000fea000383ffff */
[----:B------:R-:W-:Y:S05]  /*4c40*/  EXIT ;  /* 0x000000000000794d */ /* 0x000fea0003800000 */
.L_x_18:
[----:B------:R-:W-:-:S08]  /*4c50*/  ISETP.NE.AND P0, PT, R19, RZ, PT ;  /* 0x000000ff1300720c */ /* 0x000fd00003f05270 */
[----:B--23-5:R-:W0:-:S00]  /*4c60*/  USETMAXREG.DEALLOC.CTAPOOL 0x28 ;  /* 0x00000028000079c8 */ /* 0x02ce0000080e0500 */
[----:B------:R-:W-:Y:S05]  /*4c70*/  @P0 EXIT ;  /* 0x000000000000094d */ /* 0x000fea0003800000 */
[----:B0-----:R-:W-:Y:S01]  /*4c80*/  LOP3.LUT P0, RZ, R20, 0xff, RZ, 0xc0, !PT ;  /* 0x000000ff14ff7812 */ /* 0x001fe2000780c0ff */
[----:B------:R-:W-:Y:S02]  /*4c90*/  IMAD.MOV.U32 R12, RZ, RZ, 0x1 ;  /* 0x00000001ff0c7424 */ /* 0x000fe400078e00ff */
[----:B------:R-:W-:-:S10]  /*4ca0*/  IMAD.MOV.U32 R13, RZ, RZ, RZ ;  /* 0x000000ffff0d7224 */ /* 0x000fd400078e00ff */
[----:B------:R-:W-:Y:S05]  /*4cb0*/  @!P0 BRA `(.L_x_95) ;  /* 0x0000000c00788947 */ /* 0x000fea0003800000 */
[----:B------:R-:W0:Y:S01]  /*4cc0*/  S2R R15, SR_CgaCtaId ;  /* 0x00000000000f7919 */ /* 0x000e220000008800 */
[----:B------:R-:W-:Y:S01]  /*4cd0*/  LOP3.LUT P0, RZ, R10, 0x1f, RZ, 0xc0, !PT ;  /* 0x0000001f0aff7812 */ /* 0x000fe2000780c0ff */
[----:B------:R-:W-:Y:S01]  /*4ce0*/  ULDC UR5, c[0x0][0x758] ;  /* 0x0001d60000057ab9 */ /* 0x000fe20000000800 */
[----:B------:R-:W-:Y:S01]  /*4cf0*/  UMOV UR7, 0xffffffff ;  /* 0xffffffff00077882 */ /* 0x000fe20000000000 */
[----:B------:R-:W-:Y:S01]  /*4d00*/  BSSY B0, `(.L_x_95) ;  /* 0x00000d9000007945 */ /* 0x000fe20003800000 */
[----:B------:R-:W-:Y:S01]  /*4d10*/  USHF.L.U32 UR7, UR7, UR5, URZ ;  /* 0x0000000507077299 */ /* 0x000fe2000800063f */
[C---:B------:R-:W-:Y:S01]  /*4d20*/  ISETP.NE.AND P2, PT, R11.reuse, RZ, PT ;  /* 0x000000ff0b00720c */ /* 0x040fe20003f45270 */
[----:B------:R-:W-:Y:S01]  /*4d30*/  IMAD.MOV.U32 R16, RZ, RZ, 0x1 ;  /* 0x00000001ff107424 */ /* 0x000fe200078e00ff */
[----:B------:R-:W-:Y:S01]  /*4d40*/  ISETP.NE.OR P0, PT, R11, RZ, !P0 ;  /* 0x000000ff0b00720c */ /* 0x000fe20004705670 */
[----:B------:R-:W-:Y:S01]  /*4d50*/  IMAD.MOV.U32 R12, RZ, RZ, 0x1 ;  /* 0x00000001ff0c7424 */ /* 0x000fe200078e00ff */
[----:B------:R-:W-:Y:S01]  /*4d60*/  LOP3.LUT R14, R7, 0x2, RZ, 0xfc, !PT ;  /* 0x00000002070e7812 */ /* 0x000fe200078efcff */
[----:B------:R-:W-:Y:S01]  /*4d70*/  IMAD.MOV.U32 R13, RZ, RZ, RZ ;  /* 0x000000ffff0d7224 */ /* 0x000fe200078e00ff */
[----:B------:R-:W-:Y:S01]  /*4d80*/  ULDC UR4, c[0x0][0x700] ;  /* 0x0001c00000047ab9 */ /* 0x000fe20000000800 */
[----:B------:R-:W-:Y:S01]  /*4d90*/  UMOV UR8, 0x1 ;  /* 0x0000000100087882 */ /* 0x000fe20000000000 */
[----:B------:R-:W-:-:S02]  /*4da0*/  UIADD3 UR21, UR6, 0x1, URZ ;  /* 0x0000000106157890 */ /* 0x000fc4000fffe03f */
[----:B------:R-:W-:Y:S02]  /*4db0*/  UIADD3 UR4, UR4, -0x1, URZ ;  /* 0xffffffff04047890 */ /* 0x000fe4000fffe03f */
[----:B------:R-:W-:Y:S02]  /*4dc0*/  USHF.L.U32 UR5, UR8, UR5, URZ ;  /* 0x0000000508057299 */ /* 0x000fe4000800063f */
[----:B------:R-:W-:Y:S01]  /*4dd0*/  ULOP3.LUT UR7, URZ, UR7, URZ, 0x33, !UPT ;  /* 0x000000073f077292 */ /* 0x000fe2000f8e333f */
[----:B------:R-:W-:Y:S01]  /*4de0*/  ULDC.64 UR40, c[0x0][0x198] ;  /* 0x0000660000287ab9 */ /* 0x000fe20000000a00 */
[C---:B0-----:R-:W-:Y:S02]  /*4df0*/  IMAD.SHL.U32 R17, R15.reuse, 0x20, RZ ;  /* 0x000000200f117824 */ /* 0x041fe400078e00ff */
[----:B------:R-:W-:-:S03]  /*4e00*/  IMAD.SHL.U32 R15, R15, 0x800, RZ ;  /* 0x000008000f0f7824 */ /* 0x000fc600078e00ff */
[----:B------:R-:W-:-:S07]  /*4e10*/  LOP3.LUT R17, R17, 0x20, RZ, 0xc0, !PT ;  /* 0x0000002011117812 */ /* 0x000fce00078ec0ff */
.L_x_107:
[----:B------:R-:W-:-:S03]  /*4e20*/  UMOV UR8, 0xffffffff ;  /* 0xffffffff00087882 */ /* 0x000fc60000000000 */
[----:B------:R-:W-:Y:S05]  /*4e30*/  BRA.DIV UR8, `(.L_x_96) ;  /* 0x0000001208d47947 */ /* 0x000fea000b800000 */
[----:B------:R-:W-:-:S13]  /*4e40*/  ELECT P1, URZ, PT ;  /* 0x00000000003f782f */ /* 0x000fda0003820000 */
.L_x_125:
[----:B------:R-:W0:Y:S01]  /*4e50*/  LDC R10, c[0x0][0x604] ;  /* 0x00018100ff0a7b82 */ /* 0x000e220000000800 */
[----:B------:R-:W-:Y:S01]  /*4e60*/  BSSY B1, `(.L_x_97) ;  /* 0x000004e000017945 */ /* 0x000fe20003800000 */
[----:B0-----:R-:W-:-:S13]  /*4e70*/  ISETP.LT.OR P1, PT, R10, 0x1, !P1 ;  /* 0x000000010a00780c */ /* 0x001fda0004f21670 */
[----:B------:R-:W-:Y:S05]  /*4e80*/  @P1 BRA `(.L_x_98) ;  /* 0x00000004002c1947 */ /* 0x000fea0003800000 */
[----:B------:R-:W-:Y:S02]  /*4e90*/  IMAD R19, R4, 0x40, R17 ;  /* 0x0000004004137824 */ /* 0x000fe400078e0211 */
[----:B------:R-:W-:Y:S02]  /*4ea0*/  IMAD.SHL.U32 R26, R6, 0x40, RZ ;  /* 0x00000040061a7824 */ /* 0x000fe400078e00ff */
[----:B------:R-:W-:Y:S02]  /*4eb0*/  IMAD.MOV.U32 R22, RZ, RZ, RZ ;  /* 0x000000ffff167224 */ /* 0x000fe400078e00ff */
[----:B------:R-:W-:Y:S02]  /*4ec0*/  IMAD.MOV.U32 R23, RZ, RZ, 0x40 ;  /* 0x00000040ff177424 */ /* 0x000fe400078e00ff */
[----:B------:R-:W-:Y:S02]  /*4ed0*/  IMAD.U32 R24, RZ, RZ, UR21 ;  /* 0x00000015ff187e24 */ /* 0x000fe4000f8e00ff */
[----:B------:R-:W-:-:S02]  /*4ee0*/  IMAD.MOV.U32 R4, RZ, RZ, R12 ;  /* 0x000000ffff047224 */ /* 0x000fc400078e000c */
[----:B------:R-:W-:Y:S02]  /*4ef0*/  IMAD.MOV.U32 R10, RZ, RZ, R13 ;  /* 0x000000ffff0a7224 */ /* 0x000fe400078e000d */
[----:B------:R-:W-:-:S07]  /*4f00*/  IMAD.MOV.U32 R25, RZ, RZ, RZ ;  /* 0x000000ffff197224 */ /* 0x000fce00078e00ff */
.L_x_102:
[----:B------:R-:W0:Y:S01]  /*4f10*/  S2R R18, SR_CgaCtaId ;  /* 0x0000000000127919 */ /* 0x000e220000008800 */
[----:B------:R-:W-:-:S04]  /*4f20*/  MOV R11, 0x400 ;  /* 0x00000400000b7802 */ /* 0x000fc80000000f00 */
[----:B0-----:R-:W-:Y:S02]  /*4f30*/  LEA R21, R18, R11, 0x18 ;  /* 0x0000000b12157211 */ /* 0x001fe400078ec0ff */
[----:B------:R-:W-:Y:S01]  /*4f40*/  SHF.L.U32 R11, R4, 0x1f, RZ ;  /* 0x0000001f040b7819 */ /* 0x000fe200000006ff */
[----:B------:R-:W0:Y:S02]  /*4f50*/  @!P2 LDC R18, c[0x0][0x640] ;  /* 0x00019000ff12ab82 */ /* 0x000e240000000800 */
[----:B------:R-:W-:-:S04]  /*4f60*/  IMAD R20, R10, 0x8, R21 ;  /* 0x000000080a147824 */ /* 0x000fc800078e0215 */
[----:B------:R-:W1:Y:S02]  /*4f70*/  SYNCS.PHASECHK.TRANS64.TRYWAIT P1, [R20+URZ+0x48], R11 ;  /* 0x0000480b140075a7 */ /* 0x000e64000802017f */
[----:B-1----:R-:W-:Y:S05]  /*4f80*/  @!P1 BRA `(.L_x_99) ;  /* 0x0000001000a09947 */ /* 0x002fea0003800000 */
.L_x_126:
[----:B-1----:R-:W-:Y:S01]  /*4f90*/  PRMT R11, R14, 0x9910, RZ ;  /* 0x000099100e0b7816 */ /* 0x002fe200000000ff */
[----:B0-----:R0:W-:Y:S03]  /*4fa0*/  @!P2 SYNCS.ARRIVE.TRANS64 RZ, [R20+URZ], R18 ;  /* 0x0000001214ffa9a7 */ /* 0x0011e6000800003f */
[----:B------:R-:W-:-:S13]  /*4fb0*/  ISETP.NE.AND P1, PT, R11, 0x2, PT ;  /* 0x000000020b00780c */ /* 0x000fda0003f25270 */
[----:B0-----:R-:W-:Y:S05]  /*4fc0*/  @P1 BRA `(.L_x_100) ;  /* 0x0000000000041947 */ /* 0x001fea0003800000 */
[----:B------:R-:W-:Y:S01]  /*4fd0*/  BPT.TRAP 0x1 ;  /* 0x000000040000795c */ /* 0x000fe20000300000 */
.L_x_100:
[----:B------:R-:W-:Y:S05]  /*4fe0*/  @P0 BRA `(.L_x_101) ;  /* 0x0000000000040947 */ /* 0x000fea0003800000 */
[----:B------:R-:W-:Y:S01]  /*4ff0*/  BPT.TRAP 0x1 ;  /* 0x000000040000795c */ /* 0x000fe20000300000 */
.L_x_101:
[C---:B------:R-:W-:Y:S01]  /*5000*/  IMAD.SHL.U32 R18, R10.reuse, 0x2000, RZ ;  /* 0x000020000a127824 */ /* 0x040fe200078e00ff */
[----:B------:R-:W-:Y:S01]  /*5010*/  R2UR UR18, R23 ;  /* 0x00000000171272ca */ /* 0x000fe200000e0000 */
[----:B------:R-:W-:Y:S01]  /*5020*/  IMAD R27, R10, 0x400, R21 ;  /* 0x000004000a1b7824 */ /* 0x000fe200078e0215 */
[----:B------:R-:W-:Y:S01]  /*5030*/  R2UR UR33, R20 ;  /* 0x00000000142172ca */ /* 0x000fe200000e0000 */
[----:B------:R-:W-:Y:S01]  /*5040*/  VIADD R24, R24, 0xffffffff ;  /* 0xffffffff18187836 */ /* 0x000fe20000000000 */
[----:B------:R-:W-:Y:S01]  /*5050*/  LOP3.LUT R11, R18, 0x800, R15, 0xf8, !PT ;  /* 0x00000800120b7812 */ /* 0x000fe200078ef80f */
[----:B------:R-:W-:Y:S01]  /*5060*/  UIADD3 UR14, UP0, UR40, 0xf0, URZ ;  /* 0x000000f0280e7890 */ /* 0x000fe2000ff1e03f */
[----:B------:R-:W-:Y:S01]  /*5070*/  R2UR UR8, R27 ;  /* 0x000000001b0872ca */ /* 0x000fe200000e0000 */
[----:B------:R-:W-:Y:S01]  /*5080*/  UIADD3 UR22, UP1, UR40, 0x1f0, URZ ;  /* 0x000001f028167890 */ /* 0x000fe2000ff3e03f */
[----:B------:R-:W-:Y:S01]  /*5090*/  IADD3 R18, R21, 0x180, R18 ;  /* 0x0000018015127810 */ /* 0x000fe20007ffe012 */
[----:B------:R-:W-:Y:S01]  /*50a0*/  IMAD R11, R11, 0x2, R21 ;  /* 0x000000020b0b7824 */ /* 0x000fe200078e0215 */
[----:B------:R-:W-:Y:S01]  /*50b0*/  R2UR UR36, R5 ;  /* 0x00000000052472ca */ /* 0x000fe200000e0000 */
[----:B------:R-:W-:Y:S01]  /*50c0*/  UIADD3 UR30, UP2, UR40, 0x2f0, URZ ;  /* 0x000002f0281e7890 */ /* 0x000fe2000ff5e03f */
[----:B------:R-:W-:Y:S01]  /*50d0*/  R2UR UR32, R18 ;  /* 0x00000000122072ca */ /* 0x000fe200000e0000 */
[----:B------:R-:W-:Y:S01]  /*50e0*/  UIADD3.X UR15, URZ, UR41, URZ, UP0, !UPT ;  /* 0x000000293f0f7290 */ /* 0x000fe200087fe43f */
[----:B------:R-:W-:Y:S01]  /*50f0*/  R2UR UR16, R11 ;  /* 0x000000000b1072ca */ /* 0x000fe200000e0000 */
[----:B------:R-:W-:Y:S01]  /*5100*/  UIADD3.X UR23, URZ, UR41, URZ, UP1, !UPT ;  /* 0x000000293f177290 */ /* 0x000fe20008ffe43f */
[----:B------:R-:W-:Y:S01]  /*5110*/  R2UR UR34, R22 ;  /* 0x00000000162272ca */ /* 0x000fe200000e0000 */
[----:B------:R-:W-:Y:S01]  /*5120*/  UIADD3 UR26, UR18, -0x40, URZ ;  /* 0xffffffc0121a7890 */ /* 0x000fe2000fffe03f */
[----:B------:R-:W-:Y:S01]  /*5130*/  R2UR UR35, R26 ;  /* 0x000000001a2372ca */ /* 0x000fe200000e0000 */
[----:B------:R-:W-:Y:S01]  /*5140*/  UIADD3 UR8, UR8, 0x36180, URZ ;  /* 0x0003618008087890 */ /* 0x000fe2000fffe03f */
[----:B------:R-:W-:Y:S01]  /*5150*/  R2UR UR11, R6 ;  /* 0x00000000060b72ca */ /* 0x000fe200000e0000 */
[----:B------:R-:W-:Y:S01]  /*5160*/  UIADD3.X UR31, URZ, UR41, URZ, UP2, !UPT ;  /* 0x000000293f1f7290 */ /* 0x000fe200097fe43f */
[----:B------:R-:W-:Y:S01]  /*5170*/  R2UR UR12, R25 ;  /* 0x00000000190c72ca */ /* 0x000fe200000e0000 */
[----:B------:R-:W-:Y:S01]  /*5180*/  VIADD R10, R10, 0x1 ;  /* 0x000000010a0a7836 */ /* 0x000fe20000000000 */
[----:B------:R-:W-:Y:S01]  /*5190*/  R2UR UR27, R19 ;  /* 0x00000000131b72ca */ /* 0x000fe200000e0000 */
[----:B------:R-:W-:Y:S01]  /*51a0*/  UMOV UR38, 0x0 ;  /* 0x0000000000267882 */ /* 0x000fe20000000000 */
[----:B------:R-:W-:Y:S01]  /*51b0*/  ISETP.GT.AND P4, PT, R24, 0x1, PT ;  /* 0x000000011800780c */ /* 0x000fe20003f84270 */
[----:B------:R-:W-:Y:S01]  /*51c0*/  UIADD3 UR24, UR16, 0x12180, URZ ;  /* 0x0001218010187890 */ /* 0x000fe2000fffe03f */
[----:B------:R-:W-:Y:S01]  /*51d0*/  ISETP.NE.AND P1, PT, R10, 0x9, PT ;  /* 0x000000090a00780c */ /* 0x000fe20003f25270 */
[----:B------:R-:W-:Y:S01]  /*51e0*/  UIADD3 UR16, UR16, 0x14180, URZ ;  /* 0x0001418010107890 */ /* 0x000fe2000fffe03f */
[----:B------:R-:W-:Y:S01]  /*51f0*/  VIADD R25, R25, 0x1 ;  /* 0x0000000119197836 */ /* 0x000fe20000000000 */
[----:B------:R-:W-:Y:S01]  /*5200*/  UMOV UR39, 0x10000000 ;  /* 0x1000000000277882 */ /* 0x000fe20000000000 */
[----:B------:R-:W-:Y:S01]  /*5210*/  UMOV UR10, URZ ;  /* 0x0000003f000a7c82 */ /* 0x000fe20008000000 */
[----:B------:R-:W-:Y:S01]  /*5220*/  UMOV UR9, UR33 ;  /* 0x0000002100097c82 */ /* 0x000fe20008000000 */
[----:B------:R-:W-:Y:S01]  /*5230*/  UMOV UR13, UR36 ;  /* 0x00000024000d7c82 */ /* 0x000fe20008000000 */
[----:B------:R-:W-:Y:S01]  /*5240*/  UMOV UR29, 0x30000 ;  /* 0x00030000001d7882 */ /* 0x000fe20000000000 */
[----:B------:R0:W-:Y:S01]  /*5250*/  UTMALDG.3D [UR32], [UR14], desc[UR38] ;  /* 0x000026200e0075b4 */ /* 0x0001e20008011000 */
[----:B------:R-:W-:Y:S01]  /*5260*/  UMOV UR25, UR33 ;  /* 0x0000002100197c82 */ /* 0x000fe20008000000 */
[----:B------:R-:W-:Y:S01]  /*5270*/  UMOV UR28, UR36 ;  /* 0x00000024001c7c82 */ /* 0x000fe20008000000 */
[----:B------:R-:W-:Y:S01]  /*5280*/  UMOV UR17, UR33 ;  /* 0x0000002100117c82 */ /* 0x000fe20008000000 */
[----:B------:R-:W-:Y:S01]  /*5290*/  UMOV UR19, UR27 ;  /* 0x0000001b00137c82 */ /* 0x000fe20008000000 */
[----:B------:R-:W-:Y:S01]  /*52a0*/  UMOV UR20, UR36 ;  /* 0x0000002400147c82 */ /* 0x000fe20008000000 */
[----:B------:R-:W-:Y:S01]  /*52b0*/  SEL R11, RZ, 0x1, P1 ;  /* 0x00000001ff0b7807 */ /* 0x000fe20000800000 */
[----:B------:R-:W-:Y:S01]  /*52c0*/  VIADD R23, R23, 0x80 ;  /* 0x0000008017177836 */ /* 0x000fe20000000000 */
[----:B------:R0:W-:Y:S01]  /*52d0*/  UTMALDG.4D [UR8], [UR22], desc[UR38] ;  /* 0x00002608160075b4 */ /* 0x0001e20008019000 */
[----:B------:R-:W-:Y:S01]  /*52e0*/  VIADD R22, R22, 0x40 ;  /* 0x0000004016167836 */ /* 0x000fe20000000000 */
[----:B------:R-:W-:-:S02]  /*52f0*/  LOP3.LUT R4, R4, R11, RZ, 0x3c, !PT ;  /* 0x0000000b04047212 */ /* 0x000fc400078e3cff */
[----:B------:R-:W-:Y:S01]  /*5300*/  SEL R10, R10, RZ, P1 ;  /* 0x000000ff0a0a7207 */ /* 0x000fe20000800000 */
[----:B------:R0:W-:Y:S01]  /*5310*/  UTMALDG.3D.MULTICAST [UR24], [UR30], UR29, desc[UR38] ;  /* 0x000026181e0073b4 */ /* 0x0001e2000801181d */
[----:B------:R0:W-:Y:S02]  /*5320*/  UTMALDG.3D.MULTICAST [UR16], [UR30], UR29, desc[UR38] ;  /* 0x000026101e0073b4 */ /* 0x0001e4000801181d */
[----:B0-----:R-:W-:Y:S05]  /*5330*/  @P4 BRA `(.L_x_102) ;  /* 0xfffffff800f44947 */ /* 0x001fea000383ffff */
.L_x_98:
[----:B------:R-:W-:Y:S05]  /*5340*/  BSYNC B1 ;  /* 0x0000000000017941 */ /* 0x000fea0003800000 */
.L_x_97:
[----:B------:R-:W-:Y:S01]  /*5350*/  LOP3.LUT P5, RZ, R16, 0xff, RZ, 0xc0, !PT ;  /* 0x000000ff10ff7812 */ /* 0x000fe200078ac0ff */
[----:B------:R-:W-:Y:S01]  /*5360*/  VIADD R6, R13, UR6 ;  /* 0x000000060d067c36 */ /* 0x000fe20008000000 */
[----:B------:R-:W-:Y:S01]  /*5370*/  ULDC.64 UR8, c[0x0][0x750] ;  /* 0x0001d40000087ab9 */ /* 0x000fe20000000a00 */
[----:B------:R-:W-:Y:S01]  /*5380*/  IMAD.U32 R11, RZ, RZ, UR6 ;  /* 0x00000006ff0b7e24 */ /* 0x000fe2000f8e00ff */
[----:B------:R-:W-:Y:S01]  /*5390*/  UISETP.GE.U32.AND UP0, UPT, UR6, 0x9, UPT ;  /* 0x000000090600788c */ /* 0x000fe2000bf06070 */
[----:B------:R-:W-:Y:S01]  /*53a0*/  BSSY B1, `(.L_x_103) ;  /* 0x000006c000017945 */ /* 0x000fe20003800000 */
[----:B------:R-:W-:Y:S02]  /*53b0*/  ISETP.GT.U32.AND P1, PT, R6, 0x8, PT ;  /* 0x000000080600780c */ /* 0x000fe40003f24070 */
[----:B------:R-:W-:Y:S02]  /*53c0*/  PRMT R16, RZ, 0x7610, R16 ;  /* 0x00007610ff107816 */ /* 0x000fe40000000010 */
[----:B------:R-:W-:-:S02]  /*53d0*/  ISETP.LT.U32.AND P1, PT, R11, 0x9, P1 ;  /* 0x000000090b00780c */ /* 0x000fc40000f21070 */
[----:B------:R-:W-:Y:S01]  /*53e0*/  PLOP3.LUT P4, PT, PT, PT, UP0, 0x80, 0x0 ;  /* 0x000000000000781c */ /* 0x000fe20003f8f008 */
[----:B------:R-:W0:Y:S01]  /*53f0*/  @P5 S2R R5, SR_CgaCtaId ;  /* 0x0000000000055919 */ /* 0x000e220000008800 */
[----:B------:R-:W-:-:S04]  /*5400*/  @P5 MOV R4, 0x400 ;  /* 0x0000040000045802 */ /* 0x000fc80000000f00 */
[----:B0-----:R-:W-:Y:S01]  /*5410*/  @P5 LEA R10, R5, R4, 0x18 ;  /* 0x00000004050a5211 */ /* 0x001fe200078ec0ff */
[----:B------:R-:W-:-:S03]  /*5420*/  IMAD.WIDE.U32 R4, R6, 0x38e38e39, RZ ;  /* 0x38e38e3906047825 */ /* 0x000fc600078e00ff */
[----:B------:R0:W-:Y:S01]  /*5430*/  @P5 SYNCS.ARRIVE.TRANS64.A1T0 RZ, [R10+URZ+0xc8], RZ ;  /* 0x0000c8ff0aff59a7 */ /* 0x0001e2000810003f */
[----:B------:R-:W-:Y:S01]  /*5440*/  IADD3 R2, P5, R2, R8, RZ ;  /* 0x0000000802027210 */ /* 0x000fe20007fbe0ff */
[----:B------:R-:W-:Y:S01]  /*5450*/  IMAD.MOV.U32 R4, RZ, RZ, -0x1 ;  /* 0xffffffffff047424 */ /* 0x000fe200078e00ff */
[----:B------:R-:W-:Y:S02]  /*5460*/  SHF.R.U32.HI R11, RZ, 0x1, R5 ;  /* 0x00000001ff0b7819 */ /* 0x000fe40000011605 */
[----:B------:R-:W-:Y:S01]  /*5470*/  SEL R5, RZ, 0x1, !P1 ;  /* 0x00000001ff057807 */ /* 0x000fe20004800000 */
[----:B------:R-:W-:Y:S01]  /*5480*/  IMAD.X R3, R3, 0x1, R0, P5 ;  /* 0x0000000103037824 */ /* 0x000fe200028e0600 */
[----:B------:R-:W-:Y:S01]  /*5490*/  ISETP.GE.U32.AND P1, PT, R2, UR8, PT ;  /* 0x0000000802007c0c */ /* 0x000fe2000bf26070 */
[----:B------:R-:W-:Y:S01]  /*54a0*/  IMAD R13, R11, -0x9, R6 ;  /* 0xfffffff70b0d7824 */ /* 0x000fe200078e0206 */
[----:B------:R-:W-:Y:S01]  /*54b0*/  LOP3.LUT R12, R12, R5, RZ, 0x3c, !PT ;  /* 0x000000050c0c7212 */ /* 0x000fe200078e3cff */
[----:B------:R-:W-:Y:S01]  /*54c0*/  IMAD.MOV.U32 R6, RZ, RZ, -0x1 ;  /* 0xffffffffff067424 */ /* 0x000fe200078e00ff */
[----:B------:R-:W-:Y:S01]  /*54d0*/  ISETP.GE.U32.AND.EX P1, PT, R3, UR9, PT, P1 ;  /* 0x0000000903007c0c */ /* 0x000fe2000bf26110 */
[----:B------:R-:W-:Y:S01]  /*54e0*/  IMAD.MOV.U32 R5, RZ, RZ, -0x1 ;  /* 0xffffffffff057424 */ /* 0x000fe200078e00ff */
[----:B------:R-:W-:-:S02]  /*54f0*/  @P4 LOP3.LUT R12, R12, 0x1, R11, 0x78, !PT ;  /* 0x000000010c0c4812 */ /* 0x000fc400078e780b */
[----:B0-----:R-:W-:-:S09]  /*5500*/  PRMT R10, RZ, 0x7610, R10 ;  /* 0x00007610ff0a7816 */ /* 0x001fd2000000000a */
[----:B------:R-:W-:Y:S05]  /*5510*/  @P1 BRA `(.L_x_104) ;  /* 0x0000000400501947 */ /* 0x000fea0003800000 */
[----:B------:R-:W0:Y:S01]  /*5520*/  S2R R6, SR_CTAID.X ;  /* 0x0000000000067919 */ /* 0x000e220000002500 */
[----:B------:R-:W-:Y:S01]  /*5530*/  ULDC.64 UR8, c[0x0][0x728] ;  /* 0x0001ca0000087ab9 */ /* 0x000fe20000000a00 */
[----:B------:R-:W-:Y:S01]  /*5540*/  ULDC UR11, c[0x0][0x730] ;  /* 0x0001cc00000b7ab9 */ /* 0x000fe20000000800 */
[----:B------:R-:W-:Y:S01]  /*5550*/  ISETP.NE.U32.AND P1, PT, RZ, UR8, PT ;  /* 0x00000008ff007c0c */ /* 0x000fe2000bf25070 */
[----:B------:R-:W1:Y:S01]  /*5560*/  S2R R19, SR_CTAID.Y ;  /* 0x0000000000137919 */ /* 0x000e620000002600 */
[----:B------:R-:W-:Y:S01]  /*5570*/  ULDC UR12, c[0x0][0x150] ;  /* 0x00005400000c7ab9 */ /* 0x000fe20000000800 */
[----:B------:R-:W-:Y:S01]  /*5580*/  IMAD.MOV.U32 R4, RZ, RZ, R2 ;  /* 0x000000ffff047224 */ /* 0x000fe200078e0002 */
[----:B------:R-:W-:Y:S01]  /*5590*/  ISETP.NE.AND.EX P1, PT, RZ, UR9, PT, P1 ;  /* 0x00000009ff007c0c */ /* 0x000fe2000bf25310 */
[----:B------:R-:W-:Y:S01]  /*55a0*/  IMAD.MOV.U32 R5, RZ, RZ, R3 ;  /* 0x000000ffff057224 */ /* 0x000fe200078e0003 */
[----:B0-----:R-:W-:-:S11]  /*55b0*/  I2FP.F32.U32 R20, R6 ;  /* 0x0000000600147245 */ /* 0x001fd60000201000 */
[----:B------:R-:W-:Y:S05]  /*55c0*/  @!P1 BRA `(.L_x_105) ;  /* 0x0000000000289947 */ /* 0x000fea0003800000 */
[----:B------:R-:W-:Y:S02]  /*55d0*/  ULDC UR10, c[0x0][0x734] ;  /* 0x0001cd00000a7ab9 */ /* 0x000fe40000000800 */
[----:B------:R-:W-:-:S05]  /*55e0*/  IADD3 R5, P1, R2, UR10, RZ ;  /* 0x0000000a02057c10 */ /* 0x000fca000ff3e0ff */
[----:B------:R-:W-:-:S04]  /*55f0*/  IMAD.X R21, RZ, RZ, R3, P1 ;  /* 0x000000ffff157224 */ /* 0x000fc800008e0603 */
[----:B------:R-:W-:-:S04]  /*5600*/  IMAD.WIDE.U32 R10, R21, UR8, RZ ;  /* 0x00000008150a7c25 */ /* 0x000fc8000f8e00ff */
[----:B------:R-:W-:-:S04]  /*5610*/  IMAD.WIDE.U32 R10, P1, R5, UR9, R10 ;  /* 0x00000009050a7c25 */ /* 0x000fc8000f82000a */
[----:B------:R-:W-:-:S04]  /*5620*/  IMAD.WIDE.U32 R4, R5, UR8, RZ ;  /* 0x0000000805047c25 */ /* 0x000fc8000f8e00ff */
[----:B------:R-:W-:Y:S01]  /*5630*/  IMAD.MOV.U32 R4, RZ, RZ, R11 ;  /* 0x000000ffff047224 */ /* 0x000fe200078e000b */
[----:B------:R-:W-:Y:S01]  /*5640*/  IADD3 RZ, P4, R5, R10, RZ ;  /* 0x0000000a05ff7210 */ /* 0x000fe20007f9e0ff */
[----:B------:R-:W-:-:S04]  /*5650*/  IMAD.X R5, RZ, RZ, RZ, P1 ;  /* 0x000000ffff057224 */ /* 0x000fc800008e06ff */
[----:B------:R-:W-:-:S08]  /*5660*/  IMAD.WIDE.U32.X R4, R21, UR9, R4, P4 ;  /* 0x0000000915047c25 */ /* 0x000fd0000a0e0404 */
.L_x_105:
[--C-:B------:R-:W-:Y:S01]  /*5670*/  SHF.R.U64 R18, R4, UR11, R5.reuse ;  /* 0x0000000b04127c19 */ /* 0x100fe20008001205 */
[----:B------:R-:W-:Y:S01]  /*5680*/  FMUL R20, R20, UR12 ;  /* 0x0000000c14147c20 */ /* 0x000fe20008400000 */
[----:B------:R-:W0:Y:S01]  /*5690*/  LDC R21, c[0x0][0x144] ;  /* 0x00005100ff157b82 */ /* 0x000e220000000800 */
[----:B-1----:R-:W-:Y:S01]  /*56a0*/  I2FP.F32.U32 R10, R19 ;  /* 0x00000013000a7245 */ /* 0x002fe20000201000 */
[----:B------:R-:W-:Y:S01]  /*56b0*/  ULDC UR10, c[0x0][0x154] ;  /* 0x00005500000a7ab9 */ /* 0x000fe20000000800 */
[----:B------:R-:W-:Y:S01]  /*56c0*/  SHF.R.U32.HI R4, RZ, UR11, R5 ;  /* 0x0000000bff047c19 */ /* 0x000fe20008011605 */
[----:B------:R-:W-:Y:S01]  /*56d0*/  ULDC.64 UR8, c[0x0][0x720] ;  /* 0x0001c80000087ab9 */ /* 0x000fe20000000a00 */
[----:B------:R-:W-:Y:S01]  /*56e0*/  IADD3 R5, P1, RZ, -R18, RZ ;  /* 0x80000012ff057210 */ /* 0x000fe20007f3e0ff */
[----:B------:R-:W1:Y:S01]  /*56f0*/  F2I.U32.TRUNC.NTZ R20, R20 ;  /* 0x0000001400147305 */ /* 0x000e62000020f000 */
[----:B------:R-:W-:Y:S01]  /*5700*/  FMUL R10, R10, UR10 ;  /* 0x0000000a0a0a7c20 */ /* 0x000fe20008400000 */
[----:B------:R-:W2:Y:S01]  /*5710*/  LDC R22, c[0x0][0x148] ;  /* 0x00005200ff167b82 */ /* 0x000ea20000000800 */
[----:B------:R-:W-:Y:S01]  /*5720*/  ULDC.64 UR10, c[0x0][0x740] ;  /* 0x0001d000000a7ab9 */ /* 0x000fe20000000a00 */
[----:B------:R-:W-:Y:S01]  /*5730*/  IMAD.X R4, RZ, RZ, ~R4, P1 ;  /* 0x000000ffff047224 */ /* 0x000fe200008e0e04 */
[----:B------:R-:W-:-:S03]  /*5740*/  ISETP.NE.U32.AND P1, PT, RZ, UR10, PT ;  /* 0x0000000aff007c0c */ /* 0x000fc6000bf25070 */
[----:B------:R-:W-:Y:S01]  /*5750*/  IMAD R4, R4, UR8, RZ ;  /* 0x0000000804047c24 */ /* 0x000fe2000f8e02ff */
[----:B------:R-:W3:Y:S01]  /*5760*/  F2I.U32.TRUNC.NTZ R10, R10 ;  /* 0x0000000a000a7305 */ /* 0x000ee2000020f000 */
[----:B------:R-:W-:Y:S02]  /*5770*/  ISETP.NE.AND.EX P1, PT, RZ, UR11, PT, P1 ;  /* 0x0000000bff007c0c */ /* 0x000fe4000bf25310 */
[C---:B------:R-:W-:Y:S02]  /*5780*/  IMAD R11, R5.reuse, UR9, R4 ;  /* 0x00000009050b7c24 */ /* 0x040fe4000f8e0204 */
[----:B------:R-:W-:Y:S01]  /*5790*/  IMAD.WIDE.U32 R4, R5, UR8, R2 ;  /* 0x0000000805047c25 */ /* 0x000fe2000f8e0002 */
[----:B------:R-:W-:-:S03]  /*57a0*/  ULDC UR8, c[0x0][0x718] ;  /* 0x0001c60000087ab9 */ /* 0x000fc60000000800 */
[----:B-1----:R-:W-:Y:S02]  /*57b0*/  IMAD.MOV R20, RZ, RZ, -R20 ;  /* 0x000000ffff147224 */ /* 0x002fe400078e0a14 */
[----:B------:R-:W-:Y:S02]  /*57c0*/  IMAD.IADD R5, R5, 0x1, R11 ;  /* 0x0000000105057824 */ /* 0x000fe400078e020b */
[----:B0-----:R-:W-:-:S03]  /*57d0*/  IMAD R6, R21, R20, R6 ;  /* 0x0000001415067224 */ /* 0x001fc600078e0206 */
[--C-:B------:R-:W-:Y:S01]  /*57e0*/  SHF.R.U64 R20, R4, UR8, R5.reuse ;  /* 0x0000000804147c19 */ /* 0x100fe20008001205 */
[----:B---3--:R-:W-:Y:S01]  /*57f0*/  IMAD.MOV R4, RZ, RZ, -R10 ;  /* 0x000000ffff047224 */ /* 0x008fe200078e0a0a */
[----:B------:R-:W-:Y:S01]  /*5800*/  SHF.R.U32.HI R5, RZ, UR8, R5 ;  /* 0x00000008ff057c19 */ /* 0x000fe20008011605 */
[----:B------:R-:W-:Y:S02]  /*5810*/  ULDC UR8, c[0x0][0x708] ;  /* 0x0001c20000087ab9 */ /* 0x000fe40000000800 */
[----:B--2---:R-:W-:Y:S01]  /*5820*/  @P3 IMAD R6, R22, R4, R19 ;  /* 0x0000000416063224 */ /* 0x004fe200078e0213 */
[--C-:B------:R-:W-:Y:S02]  /*5830*/  SHF.R.U64 R22, R20, UR8, R5.reuse ;  /* 0x0000000814167c19 */ /* 0x100fe40008001205 */
[----:B------:R-:W-:Y:S01]  /*5840*/  SHF.R.U32.HI R5, RZ, UR8, R5 ;  /* 0x00000008ff057c19 */ /* 0x000fe20008011605 */
[----:B------:R-:W-:-:S03]  /*5850*/  ULDC UR8, c[0x0][0x758] ;  /* 0x0001d60000087ab9 */ /* 0x000fc60000000800 */
[--C-:B------:R-:W-:Y:S02]  /*5860*/  SHF.R.U64 R19, R22, UR8, R5.reuse ;  /* 0x0000000816137c19 */ /* 0x100fe40008001205 */
[----:B------:R-:W-:-:S03]  /*5870*/  SHF.R.U32.HI R21, RZ, UR8, R5 ;  /* 0x00000008ff157c19 */ /* 0x000fc60008011605 */
[----:B------:R-:W-:Y:S02]  /*5880*/  IMAD.MOV.U32 R10, RZ, RZ, R19 ;  /* 0x000000ffff0a7224 */ /* 0x000fe400078e0013 */
[----:B------:R-:W-:Y:S01]  /*5890*/  IMAD.MOV.U32 R5, RZ, RZ, R21 ;  /* 0x000000ffff057224 */ /* 0x000fe200078e0015 */
[----:B------:R-:W-:Y:S06]  /*58a0*/  @!P1 BRA `(.L_x_106) ;  /* 0x00000000002c9947 */ /* 0x000fec0003800000 */
        /* <DEDUP_REMOVED lines=9> */
[----:B------:R-:W-:-:S04]  /*5940*/  IMAD.WIDE.U32.X R4, R21, UR11, R4, P4 ;  /* 0x0000000b15047c25 */ /* 0x000fc8000a0e0404 */
[----:B------:R-:W-:-:S07]  /*5950*/  IMAD.MOV.U32 R10, RZ, RZ, R4 ;  /* 0x000000ffff0a7224 */ /* 0x000fce00078e0004 */
.L_x_106:
[----:B------:R-:W-:Y:S01]  /*5960*/  ULDC UR8, c[0x0][0x748] ;  /* 0x0001d20000087ab9 */ /* 0x000fe20000000800 */
[----:B------:R-:W-:Y:S01]  /*5970*/  LOP3.LUT R4, R22, UR7, RZ, 0xc0, !PT ;  /* 0x0000000716047c12 */ /* 0x000fe2000f8ec0ff */
[----:B------:R-:W-:Y:S01]  /*5980*/  ULDC UR9, c[0x0][0x710] ;  /* 0x0001c40000097ab9 */ /* 0x000fe20000000800 */
[----:B------:R-:W-:Y:S01]  /*5990*/  SHF.R.U64 R5, R10, UR8, R5 ;  /* 0x000000080a057c19 */ /* 0x000fe20008001205 */
[----:B------:R-:W-:Y:S01]  /*59a0*/  ULDC UR8, c[0x0][0x738] ;  /* 0x0001ce0000087ab9 */ /* 0x000fe20000000800 */
[----:B------:R-:W-:-:S03]  /*59b0*/  LOP3.LUT R20, R20, UR4, RZ, 0xc0, !PT ;  /* 0x0000000414147c12 */ /* 0x000fc6000f8ec0ff */
[----:B------:R-:W-:Y:S02]  /*59c0*/  IMAD.MOV R10, RZ, RZ, -R5 ;  /* 0x000000ffff0a7224 */ /* 0x000fe400078e0a05 */
[----:B------:R-:W-:Y:S02]  /*59d0*/  IMAD R5, R5, UR5, R4 ;  /* 0x0000000505057c24 */ /* 0x000fe4000f8e0204 */
[----:B------:R-:W-:Y:S01]  /*59e0*/  IMAD R19, R10, UR8, R19 ;  /* 0x000000080a137c24 */ /* 0x000fe2000f8e0213 */
[----:B------:R-:W-:Y:S01]  /*59f0*/  ULDC UR8, c[0x0][0x700] ;  /* 0x0001c00000087ab9 */ /* 0x000fe20000000800 */
[----:B------:R-:W-:Y:S02]  /*5a00*/  IMAD R6, R5, UR9, R6 ;  /* 0x0000000905067c24 */ /* 0x000fe4000f8e0206 */
[----:B------:R-:W-:Y:S02]  /*5a10*/  IMAD R19, R19, UR8, R20 ;  /* 0x0000000813137c24 */ /* 0x000fe4000f8e0214 */
[----:B------:R-:W-:-:S02]  /*5a20*/  IMAD.MOV.U32 R10, RZ, RZ, 0x1 ;  /* 0x00000001ff0a7424 */ /* 0x000fc400078e00ff */
[----:B------:R-:W-:Y:S01]  /*5a30*/  IMAD.MOV.U32 R5, RZ, RZ, R18 ;  /* 0x000000ffff057224 */ /* 0x000fe200078e0012 */
[----:B------:R-:W-:Y:S02]  /*5a40*/  SEL R4, R19, R6, !P3 ;  /* 0x0000000613047207 */ /* 0x000fe40005800000 */
[----:B------:R-:W-:-:S07]  /*5a50*/  SEL R6, R6, R19, !P3 ;  /* 0x0000001306067207 */ /* 0x000fce0005800000 */
.L_x_104:
[----:B------:R-:W-:Y:S05]  /*5a60*/  BSYNC B1 ;  /* 0x0000000000017941 */ /* 0x000fea0003800000 */
.L_x_103:
[----:B------:R-:W-:-:S13]  /*5a70*/  LOP3.LUT P1, RZ, R10, 0xff, RZ, 0xc0, !PT ;  /* 0x000000ff0aff7812 */ /* 0x000fda000782c0ff */
[----:B------:R-:W-:Y:S05]  /*5a80*/  @P1 BRA `(.L_x_107) ;  /* 0xfffffff000e41947 */ /* 0x000fea000383ffff */
[----:B------:R-:W-:Y:S05]  /*5a90*/  BSYNC B0 ;  /* 0x0000000000007941 */ /* 0x000fea0003800000 */
.L_x_95:
[----:B------:R-:W-:-:S03]  /*5aa0*/  UMOV UR8, 0xffffffff ;  /* 0xffffffff00087882 */ /* 0x000fc60000000000 */
[----:B------:R-:W-:Y:S05]  /*5ab0*/  BRA.DIV UR8, `(.L_x_108) ;  /* 0x0000000608e87947 */ /* 0x000fea000b800000 */
[----:B------:R-:W-:-:S13]  /*5ac0*/  ELECT P0, URZ, PT ;  /* 0x00000000003f782f */ /* 0x000fda0003800000 */
.L_x_129:
[----:B------:R-:W-:Y:S04]  /*5ad0*/  BSSY B0, `(.L_x_109) ;  /* 0x0000058000007945 */ /* 0x000fe80003800000 */
[----:B------:R-:W-:Y:S05]  /*5ae0*/  @!P0 BRA `(.L_x_110) ;  /* 0x0000000400588947 */ /* 0x000fea0003800000 */
[----:B------:R-:W-:-:S04]  /*5af0*/  LOP3.LUT R7, R7, 0x2, RZ, 0xfc, !PT ;  /* 0x0000000207077812 */ /* 0x000fc800078efcff */
[----:B------:R-:W-:-:S13]  /*5b00*/  ISETP.NE.AND P0, PT, R7, 0x3, PT ;  /* 0x000000030700780c */ /* 0x000fda0003f05270 */
[----:B------:R-:W-:Y:S05]  /*5b10*/  @!P0 BRA `(.L_x_111) ;  /* 0x0000000000048947 */ /* 0x000fea0003800000 */
[----:B------:R-:W-:Y:S01]  /*5b20*/  BPT.TRAP 0x1 ;  /* 0x000000040000795c */ /* 0x000fe20000300000 */
.L_x_111:
[----:B------:R-:W0:Y:S01]  /*5b30*/  S2R R3, SR_CgaCtaId ;  /* 0x0000000000037919 */ /* 0x000e220000008800 */
[----:B------:R-:W-:Y:S02]  /*5b40*/  MOV R0, 0x400 ;  /* 0x0000040000007802 */ /* 0x000fe40000000f00 */
[----:B------:R-:W-:Y:S02]  /*5b50*/  SHF.L.U32 R2, R12, 0x1f, RZ ;  /* 0x0000001f0c027819 */ /* 0x000fe400000006ff */
[----:B0-----:R-:W-:-:S05]  /*5b60*/  LEA R0, R3, R0, 0x18 ;  /* 0x0000000003007211 */ /* 0x001fca00078ec0ff */
[----:B------:R-:W-:-:S04]  /*5b70*/  VIADD R0, R0, 0x48 ;  /* 0x0000004800007836 */ /* 0x000fc80000000000 */
[C---:B------:R-:W-:Y:S02]  /*5b80*/  IMAD R5, R13.reuse, 0x8, R0 ;  /* 0x000000080d057824 */ /* 0x040fe400078e0200 */
[----:B------:R-:W-:Y:S02]  /*5b90*/  VIADD R13, R13, 0x1 ;  /* 0x000000010d0d7836 */ /* 0x000fe40000000000 */
[----:B------:R-:W0:Y:S03]  /*5ba0*/  SYNCS.PHASECHK.TRANS64.TRYWAIT P0, [R5+URZ], R2 ;  /* 0x00000002050075a7 */ /* 0x000e26000800017f */
[----:B------:R-:W-:-:S04]  /*5bb0*/  ISETP.NE.AND P1, PT, R13, 0x9, PT ;  /* 0x000000090d00780c */ /* 0x000fc80003f25270 */
[----:B------:R-:W-:Y:S02]  /*5bc0*/  SEL R3, RZ, 0x1, P1 ;  /* 0x00000001ff037807 */ /* 0x000fe40000800000 */
[----:B------:R-:W-:Y:S02]  /*5bd0*/  SEL R13, R13, RZ, P1 ;  /* 0x000000ff0d0d7207 */ /* 0x000fe40000800000 */
[----:B------:R-:W-:-:S03]  /*5be0*/  LOP3.LUT R12, R12, R3, RZ, 0x3c, !PT ;  /* 0x000000030c0c7212 */ /* 0x000fc600078e3cff */
[----:B------:R-:W-:Y:S01]  /*5bf0*/  IMAD R7, R13, 0x8, R0 ;  /* 0x000000080d077824 */ /* 0x000fe200078e0200 */
[----:B------:R-:W-:Y:S01]  /*5c00*/  SHF.L.U32 R4, R12, 0x1f, RZ ;  /* 0x0000001f0c047819 */ /* 0x000fe200000006ff */
[----:B0-----:R-:W-:Y:S06]  /*5c10*/  @!P0 BRA `(.L_x_112) ;  /* 0x0000000400b48947 */ /* 0x001fec0003800000 */
.L_x_130:
[----:B------:R-:W1:Y:S01]  /*5c20*/  SYNCS.PHASECHK.TRANS64.TRYWAIT P0, [R7+URZ], R4 ;  /* 0x00000004070075a7 */ /* 0x000e62000800017f */
[----:B0-----:R-:W-:-:S05]  /*5c30*/  VIADD R2, R13, 0x1 ;  /* 0x000000010d027836 */ /* 0x001fca0000000000 */
[----:B------:R-:W-:-:S04]  /*5c40*/  ISETP.NE.AND P1, PT, R2, 0x9, PT ;  /* 0x000000090200780c */ /* 0x000fc80003f25270 */
[----:B------:R-:W-:Y:S02]  /*5c50*/  SEL R3, RZ, 0x1, P1 ;  /* 0x00000001ff037807 */ /* 0x000fe40000800000 */
[----:B------:R-:W-:Y:S02]  /*5c60*/  SEL R9, R2, RZ, P1 ;  /* 0x000000ff02097207 */ /* 0x000fe40000800000 */
[----:B------:R-:W-:-:S03]  /*5c70*/  LOP3.LUT R12, R12, R3, RZ, 0x3c, !PT ;  /* 0x000000030c0c7212 */ /* 0x000fc600078e3cff */
[----:B------:R-:W-:Y:S01]  /*5c80*/  IMAD R6, R9, 0x8, R0 ;  /* 0x0000000809067824 */ /* 0x000fe200078e0200 */
[----:B------:R-:W-:Y:S01]  /*5c90*/  SHF.L.U32 R5, R12, 0x1f, RZ ;  /* 0x0000001f0c057819 */ /* 0x000fe200000006ff */
[----:B-1----:R-:W-:Y:S06]  /*5ca0*/  @!P0 BRA `(.L_x_113) ;  /* 0x0000000400a48947 */ /* 0x002fec0003800000 */
.L_x_131:
[----:B------:R-:W1:Y:S01]  /*5cb0*/  SYNCS.PHASECHK.TRANS64.TRYWAIT P0, [R6+URZ], R5 ;  /* 0x00000005060075a7 */ /* 0x000e62000800017f */
[----:B------:R-:W-:-:S05]  /*5cc0*/  VIADD R2, R9, 0x1 ;  /* 0x0000000109027836 */ /* 0x000fca0000000000 */
[----:B------:R-:W-:-:S04]  /*5cd0*/  ISETP.NE.AND P1, PT, R2, 0x9, PT ;  /* 0x000000090200780c */ /* 0x000fc80003f25270 */
[----:B------:R-:W-:Y:S02]  /*5ce0*/  SEL R3, RZ, 0x1, P1 ;  /* 0x00000001ff037807 */ /* 0x000fe40000800000 */
[----:B0-----:R-:W-:Y:S02]  /*5cf0*/  SEL R7, R2, RZ, P1 ;  /* 0x000000ff02077207 */ /* 0x001fe40000800000 */
[----:B------:R-:W-:-:S03]  /*5d00*/  LOP3.LUT R12, R12, R3, RZ, 0x3c, !PT ;  /* 0x000000030c0c7212 */ /* 0x000fc600078e3cff */
[----:B------:R-:W-:Y:S01]  /*5d10*/  IMAD R9, R7, 0x8, R0 ;  /* 0x0000000807097824 */ /* 0x000fe200078e0200 */
[----:B------:R-:W-:Y:S01]  /*5d20*/  SHF.L.U32 R4, R12, 0x1f, RZ ;  /* 0x0000001f0c047819 */ /* 0x000fe200000006ff */
[----:B-1----:R-:W-:Y:S06]  /*5d30*/  @!P0 BRA `(.L_x_114) ;  /* 0x0000000400948947 */ /* 0x002fec0003800000 */
.L_x_132:
[----:B------:R-:W1:Y:S01]  /*5d40*/  SYNCS.PHASECHK.TRANS64.TRYWAIT P0, [R9+URZ], R4 ;  /* 0x00000004090075a7 */ /* 0x000e62000800017f */
[----:B------:R-:W-:-:S05]  /*5d50*/  VIADD R2, R7, 0x1 ;  /* 0x0000000107027836 */ /* 0x000fca0000000000 */
[----:B------:R-:W-:-:S04]  /*5d60*/  ISETP.NE.AND P1, PT, R2, 0x9, PT ;  /* 0x000000090200780c */ /* 0x000fc80003f25270 */
[----:B------:R-:W-:Y:S02]  /*5d70*/  SEL R3, RZ, 0x1, P1 ;  /* 0x00000001ff037807 */ /* 0x000fe40000800000 */
[----:B------:R-:W-:Y:S02]  /*5d80*/  SEL R7, R2, RZ, P1 ;  /* 0x000000ff02077207 */ /* 0x000fe40000800000 */
[----:B------:R-:W-:-:S03]  /*5d90*/  LOP3.LUT R12, R12, R3, RZ, 0x3c, !PT ;  /* 0x000000030c0c7212 */ /* 0x000fc600078e3cff */
[----:B0-----:R-:W-:Y:S01]  /*5da0*/  IMAD R6, R7, 0x8, R0 ;  /* 0x0000000807067824 */ /* 0x001fe200078e0200 */
[----:B------:R-:W-:Y:S01]  /*5db0*/  SHF.L.U32 R5, R12, 0x1f, RZ ;  /* 0x0000001f0c057819 */ /* 0x000fe200000006ff */
[----:B-1----:R-:W-:Y:S06]  /*5dc0*/  @!P0 BRA `(.L_x_115) ;  /* 0x0000000400848947 */ /* 0x002fec0003800000 */
.L_x_133:
        /* <DEDUP_REMOVED lines=9> */
.L_x_134:
[----:B------:R-:W1:Y:S01]  /*5e60*/  SYNCS.PHASECHK.TRANS64.TRYWAIT P0, [R9+URZ], R4 ;  /* 0x00000004090075a7 */ /* 0x000e62000800017f */
[----:B------:R-:W-:-:S05]  /*5e70*/  VIADD R2, R7, 0x1 ;  /* 0x0000000107027836 */ /* 0x000fca0000000000 */
[----:B------:R-:W-:-:S04]  /*5e80*/  ISETP.NE.AND P1, PT, R2, 0x9, PT ;  /* 0x000000090200780c */ /* 0x000fc80003f25270 */
[----:B------:R-:W-:Y:S02]  /*5e90*/  SEL R3, RZ, 0x1, P1 ;  /* 0x00000001ff037807 */ /* 0x000fe40000800000 */
[----:B------:R-:W-:Y:S02]  /*5ea0*/  SEL R7, R2, RZ, P1 ;  /* 0x000000ff02077207 */ /* 0x000fe40000800000 */
[----:B------:R-:W-:-:S03]  /*5eb0*/  LOP3.LUT R12, R12, R3, RZ, 0x3c, !PT ;  /* 0x000000030c0c7212 */ /* 0x000fc600078e3cff */
[----:B------:R-:W-:Y:S01]  /*5ec0*/  IMAD R8, R7, 0x8, R0 ;  /* 0x0000000807087824 */ /* 0x000fe200078e0200 */
[----:B0-----:R-:W-:Y:S01]  /*5ed0*/  SHF.L.U32 R5, R12, 0x1f, RZ ;  /* 0x0000001f0c057819 */ /* 0x001fe200000006ff */
[----:B-1----:R-:W-:Y:S06]  /*5ee0*/  @!P0 BRA `(.L_x_117) ;  /* 0x0000000400648947 */ /* 0x002fec0003800000 */
.L_x_135:
[----:B------:R-:W1:Y:S01]  /*5ef0*/  SYNCS.PHASECHK.TRANS64.TRYWAIT P0, [R8+URZ], R5 ;  /* 0x00000005080075a7 */ /* 0x000e62000800017f */
[----:B------:R-:W-:-:S05]  /*5f00*/  VIADD R2, R7, 0x1 ;  /* 0x0000000107027836 */ /* 0x000fca0000000000 */
[----:B------:R-:W-:-:S04]  /*5f10*/  ISETP.NE.AND P1, PT, R2, 0x9, PT ;  /* 0x000000090200780c */ /* 0x000fc80003f25270 */
[----:B------:R-:W-:Y:S02]  /*5f20*/  SEL R3, RZ, 0x1, P1 ;  /* 0x00000001ff037807 */ /* 0x000fe40000800000 */
[----:B------:R-:W-:Y:S02]  /*5f30*/  SEL R7, R2, RZ, P1 ;  /* 0x000000ff02077207 */ /* 0x000fe40000800000 */
[----:B0-----:R-:W-:-:S03]  /*5f40*/  LOP3.LUT R9, R12, R3, RZ, 0x3c, !PT ;  /* 0x000000030c097212 */ /* 0x001fc600078e3cff */
[----:B------:R-:W-:Y:S01]  /*5f50*/  IMAD R11, R7, 0x8, R0 ;  /* 0x00000008070b7824 */ /* 0x000fe200078e0200 */
[----:B------:R-:W-:Y:S01]  /*5f60*/  SHF.L.U32 R6, R9, 0x1f, RZ ;  /* 0x0000001f09067819 */ /* 0x000fe200000006ff */
[----:B-1----:R-:W-:Y:S06]  /*5f70*/  @!P0 BRA `(.L_x_118) ;  /* 0x0000000400548947 */ /* 0x002fec0003800000 */
.L_x_136:
[----:B------:R-:W1:Y:S01]  /*5f80*/  SYNCS.PHASECHK.TRANS64.TRYWAIT P0, [R11+URZ], R6 ;  /* 0x000000060b0075a7 */ /* 0x000e62000800017f */
[----:B------:R-:W-:-:S05]  /*5f90*/  VIADD R2, R7, 0x1 ;  /* 0x0000000107027836 */ /* 0x000fca0000000000 */
[----:B------:R-:W-:-:S04]  /*5fa0*/  ISETP.NE.AND P1, PT, R2, 0x9, PT ;  /* 0x000000090200780c */ /* 0x000fc80003f25270 */
[----:B------:R-:W-:Y:S02]  /*5fb0*/  SEL R4, RZ, 0x1, P1 ;  /* 0x00000001ff047807 */ /* 0x000fe40000800000 */
[----:B------:R-:W-:Y:S02]  /*5fc0*/  SEL R3, R2, RZ, P1 ;  /* 0x000000ff02037207 */ /* 0x000fe40000800000 */
[----:B------:R-:W-:Y:S01]  /*5fd0*/  LOP3.LUT R4, R9, R4, RZ, 0x3c, !PT ;  /* 0x0000000409047212 */ /* 0x000fe200078e3cff */
[----:B-1----:R-:W-:Y:S06]  /*5fe0*/  @!P0 BRA `(.L_x_119) ;  /* 0x00000004004c8947 */ /* 0x002fec0003800000 */
.L_x_137:
[----:B------:R-:W-:Y:S01]  /*5ff0*/  IMAD R3, R3, 0x8, R0 ;  /* 0x0000000803037824 */ /* 0x000fe200078e0200 */
[----:B------:R-:W-:-:S07]  /*6000*/  SHF.L.U32 R0, R4, 0x1f, RZ ;  /* 0x0000001f04007819 */ /* 0x000fce00000006ff */
.L_x_120:
[----:B--2---:R2:W3:Y:S02]  /*6010*/  SYNCS.PHASECHK.TRANS64.TRYWAIT P0, [R3+URZ], R0 ;  /* 0x00000000030075a7 */ /* 0x0044e4000800017f */
[----:B---3--:R-:W-:Y:S05]  /*6020*/  @!P0 NANOSLEEP.SYNCS 0x989680 ;  /* 0x009896800000895d */ /* 0x008fea0003900000 */
[----:B------:R-:W3:Y:S02]  /*6030*/  @!P0 SYNCS.PHASECHK.TRANS64 P0, [R3+URZ], R0 ;  /* 0x00000000030085a7 */ /* 0x000ee4000800007f */
[----:B---3--:R-:W-:Y:S05]  /*6040*/  @!P0 BRA `(.L_x_120) ;  /* 0xfffffffc00f08947 */ /* 0x008fea000383ffff */
.L_x_110:
[----:B------:R-:W-:Y:S05]  /*6050*/  BSYNC B0 ;  /* 0x0000000000007941 */ /* 0x000fea0003800000 */
.L_x_109:
[----:B------:R-:W-:Y:S05]  /*6060*/  EXIT ;  /* 0x000000000000794d */ /* 0x000fea0003800000 */
.L_x_20:
[----:B0-----:R-:W-:-:S04]  /*6070*/  IMAD.U32 R22, RZ, RZ, UR12 ;  /* 0x0000000cff167e24 */ /* 0x001fc8000f8e00ff */
[----:B------:R0:W1:Y:S03]  /*6080*/  SYNCS.PHASECHK.TRANS64.TRYWAIT P0, [R22+URZ+-0x8], R21 ;  /* 0xfffff815160075a7 */ /* 0x000066000800017f */
[----:B-1----:R-:W-:Y:S05]  /*6090*/  @!P0 NANOSLEEP.SYNCS 0x989680 ;  /* 0x009896800000895d */ /* 0x002fea0003900000 */
[----:B------:R-:W1:Y:S02]  /*60a0*/  @!P0 SYNCS.PHASECHK.TRANS64 P0, [R22+URZ+-0x8], R21 ;  /* 0xfffff815160085a7 */ /* 0x000e64000800007f */
[----:B-1----:R-:W-:Y:S05]  /*60b0*/  @!P0 BRA `(.L_x_20) ;  /* 0xfffffffc00ec8947 */ /* 0x002fea000383ffff */
[----:B------:R-:W-:Y:S05]  /*60c0*/  BRA `(.L_x_121) ;  /* 0xffffffb400d87947 */ /* 0x000fea000383ffff */
.L_x_25:
[----:B-1----:R-:W-:-:S04]  /*60d0*/  IMAD.U32 R56, RZ, RZ, UR8 ;  /* 0x00000008ff387e24 */ /* 0x002fc8000f8e00ff */
[----:B------:R1:W4:Y:S03]  /*60e0*/  SYNCS.PHASECHK.TRANS64.TRYWAIT P0, [R56+URZ], R23 ;  /* 0x00000017380075a7 */ /* 0x000326000800017f */
[----:B----4-:R-:W-:Y:S05]  /*60f0*/  @!P0 NANOSLEEP.SYNCS 0x989680 ;  /* 0x009896800000895d */ /* 0x010fea0003900000 */
[----:B------:R-:W4:Y:S02]  /*6100*/  @!P0 SYNCS.PHASECHK.TRANS64 P0, [R56+URZ], R23 ;  /* 0x00000017380085a7 */ /* 0x000f24000800007f */
[----:B----4-:R-:W-:Y:S05]  /*6110*/  @!P0 BRA `(.L_x_25) ;  /* 0xfffffffc00ec8947 */ /* 0x010fea000383ffff */
[----:B------:R-:W-:Y:S05]  /*6120*/  BRA `(.L_x_24) ;  /* 0xffffffb800447947 */ /* 0x000fea000383ffff */
.L_x_29:
[----:B0-----:R-:W-:-:S04]  /*6130*/  IMAD.U32 R22, RZ, RZ, UR12 ;  /* 0x0000000cff167e24 */ /* 0x001fc8000f8e00ff */
[----:B------:R0:W1:Y:S03]  /*6140*/  SYNCS.PHASECHK.TRANS64.TRYWAIT P0, [R22+URZ+0x8], R21 ;  /* 0x00000815160075a7 */ /* 0x000066000800017f */
[----:B-1----:R-:W-:Y:S05]  /*6150*/  @!P0 NANOSLEEP.SYNCS 0x989680 ;  /* 0x009896800000895d */ /* 0x002fea0003900000 */
[----:B------:R-:W1:Y:S02]  /*6160*/  @!P0 SYNCS.PHASECHK.TRANS64 P0, [R22+URZ+0x8], R21 ;  /* 0x00000815160085a7 */ /* 0x000e64000800007f */
[----:B-1----:R-:W-:Y:S05]  /*6170*/  @!P0 BRA `(.L_x_29) ;  /* 0xfffffffc00ec8947 */ /* 0x002fea000383ffff */
[----:B------:R-:W-:Y:S05]  /*6180*/  BRA `(.L_x_122) ;  /* 0xffffffbc00387947 */ /* 0x000fea000383ffff */
.L_x_96:
[----:B------:R-:W-:Y:S01]  /*6190*/  BSSY B1, `(.L_x_123) ;  /* 0x0000006000017945 */ /* 0x000fe20003800000 */
[----:B------:R-:W-:-:S07]  /*61a0*/  IMAD.MOV.U32 R10, RZ, RZ, -0x1 ;  /* 0xffffffffff0a7424 */ /* 0x000fce00078e00ff */
[----:B------:R-:W-:Y:S05]  /*61b0*/  WARPSYNC.COLLECTIVE R10, `(.L_x_124) ;  /* 0x000000000a0c7348 */ /* 0x000fea0003c00000 */
[----:B------:R-:W-:Y:S02]  /*61c0*/  ELECT P1, UR62, PT ;  /* 0x00000000003e782f */ /* 0x000fe40003820000 */
[----:B------:R-:W-:Y:S01]  /*61d0*/  MOV R10, UR62 ;  /* 0x0000003e000a7c02 */ /* 0x000fe20008000f00 */
[----:B------:R-:W-:Y:S10]  /*61e0*/  ENDCOLLECTIVE ;  /* 0x000000000000791b */ /* 0x000ff40003800000 */
.L_x_124:
[----:B------:R-:W-:Y:S05]  /*61f0*/  BSYNC B1 ;  /* 0x0000000000017941 */ /* 0x000fea0003800000 */
.L_x_123:
[----:B------:R-:W-:Y:S05]  /*6200*/  BRA `(.L_x_125) ;  /* 0xffffffec00107947 */ /* 0x000fea000383ffff */
.L_x_99:
[----:B-1----:R1:W2:Y:S02]  /*6210*/  SYNCS.PHASECHK.TRANS64.TRYWAIT P1, [R20+URZ+0x48], R11 ;  /* 0x0000480b140075a7 */ /* 0x0022a4000802017f */
[----:B--2---:R-:W-:Y:S05]  /*6220*/  @!P1 NANOSLEEP.SYNCS 0x989680 ;  /* 0x009896800000995d */ /* 0x004fea0003900000 */
[----:B------:R-:W2:Y:S02]  /*6230*/  @!P1 SYNCS.PHASECHK.TRANS64 P1, [R20+URZ+0x48], R11 ;  /* 0x0000480b140095a7 */ /* 0x000ea4000802007f */
[----:B--2---:R-:W-:Y:S05]  /*6240*/  @!P1 BRA `(.L_x_99) ;  /* 0xfffffffc00f09947 */ /* 0x004fea000383ffff */
[----:B------:R-:W-:Y:S05]  /*6250*/  BRA `(.L_x_126) ;  /* 0xffffffec004c7947 */ /* 0x000fea000383ffff */
.L_x_108:
[----:B------:R-:W-:Y:S01]  /*6260*/  BSSY B0, `(.L_x_127) ;  /* 0x0000006000007945 */ /* 0x000fe20003800000 */
[----:B------:R-:W-:-:S07]  /*6270*/  IMAD.MOV.U32 R10, RZ, RZ, -0x1 ;  /* 0xffffffffff0a7424 */ /* 0x000fce00078e00ff */
[----:B------:R-:W-:Y:S05]  /*6280*/  WARPSYNC.COLLECTIVE R10, `(.L_x_128) ;  /* 0x000000000a0c7348 */ /* 0x000fea0003c00000 */
[----:B------:R-:W-:Y:S02]  /*6290*/  ELECT P1, UR62, PT ;  /* 0x00000000003e782f */ /* 0x000fe40003820000 */
[----:B------:R-:W-:Y:S01]  /*62a0*/  MOV R10, UR62 ;  /* 0x0000003e000a7c02 */ /* 0x000fe20008000f00 */
[----:B------:R-:W-:Y:S10]  /*62b0*/  ENDCOLLECTIVE ;  /* 0x000000000000791b */ /* 0x000ff40003800000 */
.L_x_128:
[----:B------:R-:W-:Y:S05]  /*62c0*/  BSYNC B0 ;  /* 0x0000000000007941 */ /* 0x000fea0003800000 */
.L_x_127:
[----:B------:R-:W-:Y:S01]  /*62d0*/  PLOP3.LUT P0, PT, P1, PT, PT, 0x80, 0x0 ;  /* 0x000000000000781c */ /* 0x000fe20000f0f070 */
[----:B------:R-:W-:-:S12]  /*62e0*/  BRA `(.L_x_129) ;  /* 0xfffffff400f87947 */ /* 0x000fd8000383ffff */
.L_x_112:
[----:B0-----:R0:W1:Y:S02]  /*62f0*/  SYNCS.PHASECHK.TRANS64.TRYWAIT P0, [R5+URZ], R2 ;  /* 0x00000002050075a7 */ /* 0x001064000800017f */
[----:B-1----:R-:W-:Y:S05]  /*6300*/  @!P0 NANOSLEEP.SYNCS 0x989680 ;  /* 0x009896800000895d */ /* 0x002fea0003900000 */
[----:B------:R-:W1:Y:S02]  /*6310*/  @!P0 SYNCS.PHASECHK.TRANS64 P0, [R5+URZ], R2 ;  /* 0x00000002050085a7 */ /* 0x000e64000800007f */
[----:B-1----:R-:W-:Y:S05]  /*6320*/  @!P0 BRA `(.L_x_112) ;  /* 0xfffffffc00f08947 */ /* 0x002fea000383ffff */
[----:B------:R-:W-:Y:S05]  /*6330*/  BRA `(.L_x_130) ;  /* 0xfffffff800387947 */ /* 0x000fea000383ffff */
.L_x_113:
[----:B0-----:R0:W1:Y:S02]  /*6340*/  SYNCS.PHASECHK.TRANS64.TRYWAIT P0, [R7+URZ], R4 ;  /* 0x00000004070075a7 */ /* 0x001064000800017f */
[----:B-1----:R-:W-:Y:S05]  /*6350*/  @!P0 NANOSLEEP.SYNCS 0x989680 ;  /* 0x009896800000895d */ /* 0x002fea0003900000 */
[----:B------:R-:W1:Y:S02]  /*6360*/  @!P0 SYNCS.PHASECHK.TRANS64 P0, [R7+URZ], R4 ;  /* 0x00000004070085a7 */ /* 0x000e64000800007f */
[----:B-1----:R-:W-:Y:S05]  /*6370*/  @!P0 BRA `(.L_x_113) ;  /* 0xfffffffc00f08947 */ /* 0x002fea000383ffff */
[----:B------:R-:W-:Y:S05]  /*6380*/  BRA `(.L_x_131) ;  /* 0xfffffff800487947 */ /* 0x000fea000383ffff */
.L_x_114:
[----:B0-----:R0:W1:Y:S02]  /*6390*/  SYNCS.PHASECHK.TRANS64.TRYWAIT P0, [R6+URZ], R5 ;  /* 0x00000005060075a7 */ /* 0x001064000800017f */
[----:B-1----:R-:W-:Y:S05]  /*63a0*/  @!P0 NANOSLEEP.SYNCS 0x989680 ;  /* 0x009896800000895d */ /* 0x002fea0003900000 */
[----:B------:R-:W1:Y:S02]  /*63b0*/  @!P0 SYNCS.PHASECHK.TRANS64 P0, [R6+URZ], R5 ;  /* 0x00000005060085a7 */ /* 0x000e64000800007f */
[----:B-1----:R-:W-:Y:S05]  /*63c0*/  @!P0 BRA `(.L_x_114) ;  /* 0xfffffffc00f08947 */ /* 0x002fea000383ffff */
[----:B------:R-:W-:Y:S05]  /*63d0*/  BRA `(.L_x_132) ;  /* 0xfffffff800587947 */ /* 0x000fea000383ffff */
.L_x_115:
[----:B0-----:R0:W1:Y:S02]  /*63e0*/  SYNCS.PHASECHK.TRANS64.TRYWAIT P0, [R9+URZ], R4 ;  /* 0x00000004090075a7 */ /* 0x001064000800017f */
[----:B-1----:R-:W-:Y:S05]  /*63f0*/  @!P0 NANOSLEEP.SYNCS 0x989680 ;  /* 0x009896800000895d */ /* 0x002fea0003900000 */
[----:B------:R-:W1:Y:S02]  /*6400*/  @!P0 SYNCS.PHASECHK.TRANS64 P0, [R9+URZ], R4 ;  /* 0x00000004090085a7 */ /* 0x000e64000800007f */
[----:B-1----:R-:W-:Y:S05]  /*6410*/  @!P0 BRA `(.L_x_115) ;  /* 0xfffffffc00f08947 */ /* 0x002fea000383ffff */
[----:B------:R-:W-:Y:S05]  /*6420*/  BRA `(.L_x_133) ;  /* 0xfffffff800687947 */ /* 0x000fea000383ffff */
.L_x_116:
[----:B0-----:R0:W1:Y:S02]  /*6430*/  SYNCS.PHASECHK.TRANS64.TRYWAIT P0, [R6+URZ], R5 ;  /* 0x00000005060075a7 */ /* 0x001064000800017f */
[----:B-1----:R-:W-:Y:S05]  /*6440*/  @!P0 NANOSLEEP.SYNCS 0x989680 ;  /* 0x009896800000895d */ /* 0x002fea0003900000 */
[----:B------:R-:W1:Y:S02]  /*6450*/  @!P0 SYNCS.PHASECHK.TRANS64 P0, [R6+URZ], R5 ;  /* 0x00000005060085a7 */ /* 0x000e64000800007f */
[----:B-1----:R-:W-:Y:S05]  /*6460*/  @!P0 BRA `(.L_x_116) ;  /* 0xfffffffc00f08947 */ /* 0x002fea000383ffff */
[----:B------:R-:W-:Y:S05]  /*6470*/  BRA `(.L_x_134) ;  /* 0xfffffff800787947 */ /* 0x000fea000383ffff */
.L_x_117:
[----:B0-----:R0:W1:Y:S02]  /*6480*/  SYNCS.PHASECHK.TRANS64.TRYWAIT P0, [R9+URZ], R4 ;  /* 0x00000004090075a7 */ /* 0x001064000800017f */
[----:B-1----:R-:W-:Y:S05]  /*6490*/  @!P0 NANOSLEEP.SYNCS 0x989680 ;  /* 0x009896800000895d */ /* 0x002fea0003900000 */
[----:B------:R-:W1:Y:S02]  /*64a0*/  @!P0 SYNCS.PHASECHK.TRANS64 P0, [R9+URZ], R4 ;  /* 0x00000004090085a7 */ /* 0x000e64000800007f */
[----:B-1----:R-:W-:Y:S05]  /*64b0*/  @!P0 BRA `(.L_x_117) ;  /* 0xfffffffc00f08947 */ /* 0x002fea000383ffff */
[----:B------:R-:W-:Y:S05]  /*64c0*/  BRA `(.L_x_135) ;  /* 0xfffffff800887947 */ /* 0x000fea000383ffff */
.L_x_118:
[----:B0-----:R0:W1:Y:S02]  /*64d0*/  SYNCS.PHASECHK.TRANS64.TRYWAIT P0, [R8+URZ], R5 ;  /* 0x00000005080075a7 */ /* 0x001064000800017f */
[----:B-1----:R-:W-:Y:S05]  /*64e0*/  @!P0 NANOSLEEP.SYNCS 0x989680 ;  /* 0x009896800000895d */ /* 0x002fea0003900000 */
[----:B------:R-:W1:Y:S02]  /*64f0*/  @!P0 SYNCS.PHASECHK.TRANS64 P0, [R8+URZ], R5 ;  /* 0x00000005080085a7 */ /* 0x000e64000800007f */
[----:B-1----:R-:W-:Y:S05]  /*6500*/  @!P0 BRA `(.L_x_118) ;  /* 0xfffffffc00f08947 */ /* 0x002fea000383ffff */
[----:B------:R-:W-:Y:S05]  /*6510*/  BRA `(.L_x_136) ;  /* 0xfffffff800987947 */ /* 0x000fea000383ffff */
.L_x_119:
[----:B-1----:R1:W2:Y:S02]  /*6520*/  SYNCS.PHASECHK.TRANS64.TRYWAIT P0, [R11+URZ], R6 ;  /* 0x000000060b0075a7 */ /* 0x0022a4000800017f */
[----:B--2---:R-:W-:Y:S05]  /*6530*/  @!P0 NANOSLEEP.SYNCS 0x989680 ;  /* 0x009896800000895d */ /* 0x004fea0003900000 */
[----:B------:R-:W2:Y:S02]  /*6540*/  @!P0 SYNCS.PHASECHK.TRANS64 P0, [R11+URZ], R6 ;  /* 0x000000060b0085a7 */ /* 0x000ea4000800007f */
[----:B--2---:R-:W-:Y:S05]  /*6550*/  @!P0 BRA `(.L_x_119) ;  /* 0xfffffffc00f08947 */ /* 0x004fea000383ffff */
[----:B------:R-:W-:Y:S05]  /*6560*/  BRA `(.L_x_137) ;  /* 0xfffffff800a07947 */ /* 0x000fea000383ffff */
.L_x_138:
[----:B------:R-:W-:-:S00]  /*6570*/  BRA `(.L_x_138) ;  /* 0xfffffffc00fc7947 */ /* 0x000fc0000383ffff */
[----:B------:R-:W-:-:S00]  /*6580*/  NOP ;  /* 0x0000000000007918 */ /* 0x000fc00000000000 */
[----:B------:R-:W-:-:S00]  /*6590*/  NOP ;  /* 0x0000000000007918 */ /* 0x000fc00000000000 */
[----:B------:R-:W-:-:S00]  /*65a0*/  NOP ;  /* 0x0000000000007918 */ /* 0x000fc00000000000 */
[----:B------:R-:W-:-:S00]  /*65b0*/  NOP ;  /* 0x0000000000007918 */ /* 0x000fc00000000000 */
[----:B------:R-:W-:-:S00]  /*65c0*/  NOP ;  /* 0x0000000000007918 */ /* 0x000fc00000000000 */
[----:B------:R-:W-:-:S00]  /*65d0*/  NOP ;  /* 0x0000000000007918 */ /* 0x000fc00000000000 */
[----:B------:R-:W-:-:S00]  /*65e0*/  NOP ;  /* 0x0000000000007918 */ /* 0x000fc00000000000 */
[----:B------:R-:W-:-:S00]  /*65f0*/  NOP ;  /* 0x0000000000007918 */ /* 0x000fc00000000000 */
.L_x_139:


//--------------------- .nv.shared._ZN7cutlass13device_kernelINS_4gemm6kernel13GemmUniversalIN4cute5tupleIJiiiiEEENS1_10collective13CollectiveMmaINS1_40MainloopSm90TmaGmmaWarpSpecializedSparseILi9ENS5_IJNS4_1CILi2EEENSA_ILi1EEESC_EEENS1_32KernelTmaWarpSpecializedPingpongEEENS5_IJNSA_ILi64EEESG_NSA_ILi128EEEEEENS_6half_tENS5_IJNS4_6LayoutINS5_IJiNS5_IJSB_iEEEiEEENS5_IJlNS5_IJSC_SB_EEElEEEEENSK_INS5_IJNS5_IJNS5_IJNSA_ILi8EEESB_NSA_ILi4EEEEEEiEEENS5_IJNS5_IJNSA_ILi16EEESB_SR_EEEiEEEiEEENS5_IJNS5_IJNS5_IJSH_SU_NSA_ILi2048EEEEEENSA_ILi8192EEEEEENS5_IJNS5_IJSC_NSA_ILi1024EEENSA_ILi32EEEEEElEEElEEEEEEEESJ_NS5_IJlSC_lEEENS4_8TiledMMAINS4_8MMA_AtomIJNS4_4SM904GMMA6SPARSE26GMMA_64x64x32_F32F16F16_SSILNS1D_5MajorE0ELS1G_0ELNS1D_7ScaleInE1ELS1H_1ELNS1D_9SparseSelE0EEEEEENSK_INS5_IJSC_SC_SC_EEENS5_IJNSA_ILi0EEES1M_S1M_EEEEENS5_IJNS4_10UnderscoreES1P_S1P_EEEEENS4_13SM90_TMA_LOADENS4_14ComposedLayoutINS4_7SwizzleILi3ELi4ELi3EEENS4_25smem_sparse_ptr_flag_bitsILi2ELi16EEENSK_INS5_IJNS5_IJSC_SQ_EEENS5_IJSB_SG_EEEEEENS5_IJNS5_IJS1M_SH_EEESN_EEEEEEEvNS4_8identityENS4_23SM90_TMA_LOAD_MULTICASTENS1T_IS1V_NS4_18smem_ptr_flag_bitsILi16EEENSK_INS5_IJSQ_SG_EEENS5_IJSG_SC_EEEEEEEvS25_EENS_8epilogue10collective6detail29Sm90TmaWarpSpecializedAdapterINS2F_15DefaultEpilogueIfNS5_IJSC_llEEES2J_NS2E_6thread17LinearCombinationIfLi1EffLNS2K_9ScaleType4KindE0ELNS_15FloatRoundStyleE2EfEENS1_15EpilogueDefaultEEEEEvvEEEEvNT_6ParamsE --------------------------
	.section	.nv.shared._ZN7cutlass13device_kernelINS_4gemm6kernel13GemmUniversalIN4cute5tupleIJiiiiEEENS1_10collective13CollectiveMmaINS1_40MainloopSm90TmaGmmaWarpSpecializedSparseILi9ENS5_IJNS4_1CILi2EEENSA_ILi1EEESC_EEENS1_32KernelTmaWarpSpecializedPingpongEEENS5_IJNSA_ILi64EEESG_NSA_ILi128EEEEEENS_6half_tENS5_IJNS4_6LayoutINS5_IJiNS5_IJSB_iEEEiEEENS5_IJlNS5_IJSC_SB_EEElEEEEENSK_INS5_IJNS5_IJNS5_IJNSA_ILi8EEESB_NSA_ILi4EEEEEEiEEENS5_IJNS5_IJNSA_ILi16EEESB_SR_EEEiEEEiEEENS5_IJNS5_IJNS5_IJSH_SU_NSA_ILi2048EEEEEENSA_ILi8192EEEEEENS5_IJNS5_IJSC_NSA_ILi1024EEENSA_ILi32EEEEEElEEElEEEEEEEESJ_NS5_IJlSC_lEEENS4_8TiledMMAINS4_8MMA_AtomIJNS4_4SM904GMMA6SPARSE26GMMA_64x64x32_F32F16F16_SSILNS1D_5MajorE0ELS1G_0ELNS1D_7ScaleInE1ELS1H_1ELNS1D_9SparseSelE0EEEEEENSK_INS5_IJSC_SC_SC_EEENS5_IJNSA_ILi0EEES1M_S1M_EEEEENS5_IJNS4_10UnderscoreES1P_S1P_EEEEENS4_13SM90_TMA_LOADENS4_14ComposedLayoutINS4_7SwizzleILi3ELi4ELi3EEENS4_25smem_sparse_ptr_flag_bitsILi2ELi16EEENSK_INS5_IJNS5_IJSC_SQ_EEENS5_IJSB_SG_EEEEEENS5_IJNS5_IJS1M_SH_EEESN_EEEEEEEvNS4_8identityENS4_23SM90_TMA_LOAD_MULTICASTENS1T_IS1V_NS4_18smem_ptr_flag_bitsILi16EEENSK_INS5_IJSQ_SG_EEENS5_IJSG_SC_EEEEEEEvS25_EENS_8epilogue10collective6detail29Sm90TmaWarpSpecializedAdapterINS2F_15DefaultEpilogueIfNS5_IJSC_llEEES2J_NS2E_6thread17LinearCombinationIfLi1EffLNS2K_9ScaleType4KindE0ELNS_15FloatRoundStyleE2EfEENS1_15EpilogueDefaultEEEEEvvEEEEvNT_6ParamsE,"aw",@nobits
	.sectionflags	@""
	.align	16
	.zero		1024


//--------------------- .nv.shared.reserved.0     --------------------------
	.section	.nv.shared.reserved.0,"aw",@nobits
	.weak		__nv_reservedSMEM_offset_0_alias
	.size		__nv_reservedSMEM_offset_0_alias, 0, 0
	.other		__nv_reservedSMEM_offset_0_alias,@"STO_CUDA_RESERVED_SHARED STV_DEFAULT"
__nv_reservedSMEM_offset_0_alias:
	.zero		0


//--------------------- .nv.global                --------------------------
	.section	.nv.global,"aw",@nobits
.nv.global:
	.type		_ZN39_INTERNAL_7b6a4500_4_k_cu_a9b185df_25514cute1_E,@object
	.size		_ZN39_INTERNAL_7b6a4500_4_k_cu_a9b185df_25514cute1_E,(_ZN39_INTERNAL_7b6a4500_4_k_cu_a9b185df_25514cuda3std3__45__cpo6cbeginE - _ZN39_INTERNAL_7b6a4500_4_k_cu_a9b185df_25514cute1_E)
_ZN39_INTERNAL_7b6a4500_4_k_cu_a9b185df_25514cute1_E:
	.zero		1
	.type		_ZN39_INTERNAL_7b6a4500_4_k_cu_a9b185df_25514cuda3std3__45__cpo6cbeginE,@object
	.size		_ZN39_INTERNAL_7b6a4500_4_k_cu_a9b185df_25514cuda3std3__45__cpo6cbeginE,(_ZN39_INTERNAL_7b6a4500_4_k_cu_a9b185df_25514cuda3std3__48in_placeE - _ZN39_INTERNAL_7b6a4500_4_k_cu_a9b185df_25514cuda3std3__45__cpo6cbeginE)
_ZN39_INTERNAL_7b6a4500_4_k_cu_a9b185df_25514cuda3std3__45__cpo6cbeginE:
	.zero		1
	.type		_ZN39_INTERNAL_7b6a4500_4_k_cu_a9b185df_25514cuda3std3__48in_placeE,@object
	.size		_ZN39_INTERNAL_7b6a4500_4_k_cu_a9b185df_25514cuda3std3__48in_placeE,(_ZN39_INTERNAL_7b6a4500_4_k_cu_a9b185df_25514cuda3std6ranges3__45__cpo9iter_moveE - _ZN39_INTERNAL_7b6a4500_4_k_cu_a9b185df_25514cuda3std3__48in_placeE)
_ZN39_INTERNAL_7b6a4500_4_k_cu_a9b185df_25514cuda3std3__48in_placeE:
	.zero		1
	.type		_ZN39_INTERNAL_7b6a4500_4_k_cu_a9b185df_25514cuda3std6ranges3__45__cpo9iter_moveE,@object
	.size		_ZN39_INTERNAL_7b6a4500_4_k_cu_a9b185df_25514cuda3std6ranges3__45__cpo9iter_moveE,(_ZN39_INTERNAL_7b6a4500_4_k_cu_a9b185df_25514cuda3std3__45__cpo5beginE - _ZN39_INTERNAL_7b6a4500_4_k_cu_a9b185df_25514cuda3std6ranges3__45__cpo9iter_moveE)
_ZN39_INTERNAL_7b6a4500_4_k_cu_a9b185df_25514cuda3std6ranges3__45__cpo9iter_moveE:
	.zero		1
	.type		_ZN39_INTERNAL_7b6a4500_4_k_cu_a9b185df_25514cuda3std3__45__cpo5beginE,@object
	.size		_ZN39_INTERNAL_7b6a4500_4_k_cu_a9b185df_25514cuda3std3__45__cpo5beginE,(_ZN39_INTERNAL_7b6a4500_4_k_cu_a9b185df_25514cuda3std3__441_GLOBAL__N__7b6a4500_4_k_cu_a9b185df_25516ignoreE - _ZN39_INTERNAL_7b6a4500_4_k_cu_a9b185df_25514cuda3std3__45__cpo5beginE)
_ZN39_INTERNAL_7b6a4500_4_k_cu_a9b185df_25514cuda3std3__45__cpo5beginE:
	.zero		1
	.type		_ZN39_INTERNAL_7b6a4500_4_k_cu_a9b185df_25514cuda3std3__441_GLOBAL__N__7b6a4500_4_k_cu_a9b185df_25516ignoreE,@object
	.size		_ZN39_INTERNAL_7b6a4500_4_k_cu_a9b185df_25514cuda3std3__441_GLOBAL__N__7b6a4500_4_k_cu_a9b185df_25516ignoreE,(_ZN39_INTERNAL_7b6a4500_4_k_cu_a9b185df_25514cute7productE - _ZN39_INTERNAL_7b6a4500_4_k_cu_a9b185df_25514cuda3std3__441_GLOBAL__N__7b6a4500_4_k_cu_a9b185df_25516ignoreE)
_ZN39_INTERNAL_7b6a4500_4_k_cu_a9b185df_25514cuda3std3__441_GLOBAL__N__7b6a4500_4_k_cu_a9b185df_25516ignoreE:
	.zero		1
	.type		_ZN39_INTERNAL_7b6a4500_4_k_cu_a9b185df_25514cute7productE,@object
	.size		_ZN39_INTERNAL_7b6a4500_4_k_cu_a9b185df_25514cute7productE,(_ZN39_INTERNAL_7b6a4500_4_k_cu_a9b185df_25514cuda3std3__45__cpo3endE - _ZN39_INTERNAL_7b6a4500_4_k_cu_a9b185df_25514cute7productE)
_ZN39_INTERNAL_7b6a4500_4_k_cu_a9b185df_25514cute7productE:
	.zero		1
	.type		_ZN39_INTERNAL_7b6a4500_4_k_cu_a9b185df_25514cuda3std3__45__cpo3endE,@object
	.size		_ZN39_INTERNAL_7b6a4500_4_k_cu_a9b185df_25514cuda3std3__45__cpo3endE,(_ZN39_INTERNAL_7b6a4500_4_k_cu_a9b185df_25514cuda3std3__419piecewise_constructE - _ZN39_INTERNAL_7b6a4500_4_k_cu_a9b185df_25514cuda3std3__45__cpo3endE)
_ZN39_INTERNAL_7b6a4500_4_k_cu_a9b185df_25514cuda3std3__45__cpo3endE:
	.zero		1
	.type		_ZN39_INTERNAL_7b6a4500_4_k_cu_a9b185df_25514cuda3std3__419piecewise_constructE,@object
	.size		_ZN39_INTERNAL_7b6a4500_4_k_cu_a9b185df_25514cuda3std3__419piecewise_constructE,(_ZN39_INTERNAL_7b6a4500_4_k_cu_a9b185df_25514cuda3std3__45__cpo4cendE - _ZN39_INTERNAL_7b6a4500_4_k_cu_a9b185df_25514cuda3std3__419piecewise_constructE)
_ZN39_INTERNAL_7b6a4500_4_k_cu_a9b185df_25514cuda3std3__419piecewise_constructE:
	.zero		1
	.type		_ZN39_INTERNAL_7b6a4500_4_k_cu_a9b185df_25514cuda3std3__45__cpo4cendE,@object
	.size		_ZN39_INTERNAL_7b6a4500_4_k_cu_a9b185df_25514cuda3std3__45__cpo4cendE,(_ZN39_INTERNAL_7b6a4500_4_k_cu_a9b185df_25514cuda3std6ranges3__45__cpo4swapE - _ZN39_INTERNAL_7b6a4500_4_k_cu_a9b185df_25514cuda3std3__45__cpo4cendE)
_ZN39_INTERNAL_7b6a4500_4_k_cu_a9b185df_25514cuda3std3__45__cpo4cendE:
	.zero		1
	.type		_ZN39_INTERNAL_7b6a4500_4_k_cu_a9b185df_25514cuda3std6ranges3__45__cpo4swapE,@object
	.size		_ZN39_INTERNAL_7b6a4500_4_k_cu_a9b185df_25514cuda3std6ranges3__45__cpo4swapE,(.L_7 - _ZN39_INTERNAL_7b6a4500_4_k_cu_a9b185df_25514cuda3std6ranges3__45__cpo4swapE)
_ZN39_INTERNAL_7b6a4500_4_k_cu_a9b185df_25514cuda3std6ranges3__45__cpo4swapE:
	.zero		1
.L_7:


//--------------------- .nv.constant0._ZN7cutlass13device_kernelINS_4gemm6kernel13GemmUniversalIN4cute5tupleIJiiiiEEENS1_10collective13CollectiveMmaINS1_40MainloopSm90TmaGmmaWarpSpecializedSparseILi9ENS5_IJNS4_1CILi2EEENSA_ILi1EEESC_EEENS1_32KernelTmaWarpSpecializedPingpongEEENS5_IJNSA_ILi64EEESG_NSA_ILi128EEEEEENS_6half_tENS5_IJNS4_6LayoutINS5_IJiNS5_IJSB_iEEEiEEENS5_IJlNS5_IJSC_SB_EEElEEEEENSK_INS5_IJNS5_IJNS5_IJNSA_ILi8EEESB_NSA_ILi4EEEEEEiEEENS5_IJNS5_IJNSA_ILi16EEESB_SR_EEEiEEEiEEENS5_IJNS5_IJNS5_IJSH_SU_NSA_ILi2048EEEEEENSA_ILi8192EEEEEENS5_IJNS5_IJSC_NSA_ILi1024EEENSA_ILi32EEEEEElEEElEEEEEEEESJ_NS5_IJlSC_lEEENS4_8TiledMMAINS4_8MMA_AtomIJNS4_4SM904GMMA6SPARSE26GMMA_64x64x32_F32F16F16_SSILNS1D_5MajorE0ELS1G_0ELNS1D_7ScaleInE1ELS1H_1ELNS1D_9SparseSelE0EEEEEENSK_INS5_IJSC_SC_SC_EEENS5_IJNSA_ILi0EEES1M_S1M_EEEEENS5_IJNS4_10UnderscoreES1P_S1P_EEEEENS4_13SM90_TMA_LOADENS4_14ComposedLayoutINS4_7SwizzleILi3ELi4ELi3EEENS4_25smem_sparse_ptr_flag_bitsILi2ELi16EEENSK_INS5_IJNS5_IJSC_SQ_EEENS5_IJSB_SG_EEEEEENS5_IJNS5_IJS1M_SH_EEESN_EEEEEEEvNS4_8identityENS4_23SM90_TMA_LOAD_MULTICASTENS1T_IS1V_NS4_18smem_ptr_flag_bitsILi16EEENSK_INS5_IJSQ_SG_EEENS5_IJSG_SC_EEEEEEEvS25_EENS_8epilogue10collective6detail29Sm90TmaWarpSpecializedAdapterINS2F_15DefaultEpilogueIfNS5_IJSC_llEEES2J_NS2E_6thread17LinearCombinationIfLi1EffLNS2K_9ScaleType4KindE0ELNS_15FloatRoundStyleE2EfEENS1_15EpilogueDefaultEEEEEvvEEEEvNT_6ParamsE --------------------------
	.section	.nv.constant0._ZN7cutlass13device_kernelINS_4gemm6kernel13GemmUniversalIN4cute5tupleIJiiiiEEENS1_10collective13CollectiveMmaINS1_40MainloopSm90TmaGmmaWarpSpecializedSparseILi9ENS5_IJNS4_1CILi2EEENSA_ILi1EEESC_EEENS1_32KernelTmaWarpSpecializedPingpongEEENS5_IJNSA_ILi64EEESG_NSA_ILi128EEEEEENS_6half_tENS5_IJNS4_6LayoutINS5_IJiNS5_IJSB_iEEEiEEENS5_IJlNS5_IJSC_SB_EEElEEEEENSK_INS5_IJNS5_IJNS5_IJNSA_ILi8EEESB_NSA_ILi4EEEEEEiEEENS5_IJNS5_IJNSA_ILi16EEESB_SR_EEEiEEEiEEENS5_IJNS5_IJNS5_IJSH_SU_NSA_ILi2048EEEEEENSA_ILi8192EEEEEENS5_IJNS5_IJSC_NSA_ILi1024EEENSA_ILi32EEEEEElEEElEEEEEEEESJ_NS5_IJlSC_lEEENS4_8TiledMMAINS4_8MMA_AtomIJNS4_4SM904GMMA6SPARSE26GMMA_64x64x32_F32F16F16_SSILNS1D_5MajorE0ELS1G_0ELNS1D_7ScaleInE1ELS1H_1ELNS1D_9SparseSelE0EEEEEENSK_INS5_IJSC_SC_SC_EEENS5_IJNSA_ILi0EEES1M_S1M_EEEEENS5_IJNS4_10UnderscoreES1P_S1P_EEEEENS4_13SM90_TMA_LOADENS4_14ComposedLayoutINS4_7SwizzleILi3ELi4ELi3EEENS4_25smem_sparse_ptr_flag_bitsILi2ELi16EEENSK_INS5_IJNS5_IJSC_SQ_EEENS5_IJSB_SG_EEEEEENS5_IJNS5_IJS1M_SH_EEESN_EEEEEEEvNS4_8identityENS4_23SM90_TMA_LOAD_MULTICASTENS1T_IS1V_NS4_18smem_ptr_flag_bitsILi16EEENSK_INS5_IJSQ_SG_EEENS5_IJSG_SC_EEEEEEEvS25_EENS_8epilogue10collective6detail29Sm90TmaWarpSpecializedAdapterINS2F_15DefaultEpilogueIfNS5_IJSC_llEEES2J_NS2E_6thread17LinearCombinationIfLi1EffLNS2K_9ScaleType4KindE0ELNS_15FloatRoundStyleE2EfEENS1_15EpilogueDefaultEEEEEvvEEEEvNT_6ParamsE,"a",@progbits
	.sectionflags	@""
	.align	4
.nv.constant0._ZN7cutlass13device_kernelINS_4gemm6kernel13GemmUniversalIN4cute5tupleIJiiiiEEENS1_10collective13CollectiveMmaINS1_40MainloopSm90TmaGmmaWarpSpecializedSparseILi9ENS5_IJNS4_1CILi2EEENSA_ILi1EEESC_EEENS1_32KernelTmaWarpSpecializedPingpongEEENS5_IJNSA_ILi64EEESG_NSA_ILi128EEEEEENS_6half_tENS5_IJNS4_6LayoutINS5_IJiNS5_IJSB_iEEEiEEENS5_IJlNS5_IJSC_SB_EEElEEEEENSK_INS5_IJNS5_IJNS5_IJNSA_ILi8EEESB_NSA_ILi4EEEEEEiEEENS5_IJNS5_IJNSA_ILi16EEESB_SR_EEEiEEEiEEENS5_IJNS5_IJNS5_IJSH_SU_NSA_ILi2048EEEEEENSA_ILi8192EEEEEENS5_IJNS5_IJSC_NSA_ILi1024EEENSA_ILi32EEEEEElEEElEEEEEEEESJ_NS5_IJlSC_lEEENS4_8TiledMMAINS4_8MMA_AtomIJNS4_4SM904GMMA6SPARSE26GMMA_64x64x32_F32F16F16_SSILNS1D_5MajorE0ELS1G_0ELNS1D_7ScaleInE1ELS1H_1ELNS1D_9SparseSelE0EEEEEENSK_INS5_IJSC_SC_SC_EEENS5_IJNSA_ILi0EEES1M_S1M_EEEEENS5_IJNS4_10UnderscoreES1P_S1P_EEEEENS4_13SM90_TMA_LOADENS4_14ComposedLayoutINS4_7SwizzleILi3ELi4ELi3EEENS4_25smem_sparse_ptr_flag_bitsILi2ELi16EEENSK_INS5_IJNS5_IJSC_SQ_EEENS5_IJSB_SG_EEEEEENS5_IJNS5_IJS1M_SH_EEESN_EEEEEEEvNS4_8identityENS4_23SM90_TMA_LOAD_MULTICASTENS1T_IS1V_NS4_18smem_ptr_flag_bitsILi16EEENSK_INS5_IJSQ_SG_EEENS5_IJSG_SC_EEEEEEEvS25_EENS_8epilogue10collective6detail29Sm90TmaWarpSpecializedAdapterINS2F_15DefaultEpilogueIfNS5_IJSC_llEEES2J_NS2E_6thread17LinearCombinationIfLi1EffLNS2K_9ScaleType4KindE0ELNS_15FloatRoundStyleE2EfEENS1_15EpilogueDefaultEEEEEvvEEEEvNT_6ParamsE:
	.zero		1920


//--------------------- SYMBOLS --------------------------

	.type		.nv.reservedSmem.offset0,@object
	.size		.nv.reservedSmem.offset0,0x4
